// auto-generated by cutlass_sweep.gemm — config: {"arch": "sm_90", "cluster_m": 1, "cluster_n": 1, "dtype": "e4m3", "dtype_b": "e4m3", "layout": "nt", "stages": 0, "tile_k": 64, "tile_m": 64, "tile_n": 160}
#include "cutlass/cutlass.h"
#include "cutlass/gemm/collective/collective_builder.hpp"
#include "cutlass/gemm/device/gemm_universal_adapter.h"
#include "cutlass/gemm/kernel/gemm_universal.hpp"
#include "cutlass/epilogue/collective/collective_builder.hpp"

using ElemA = cutlass::float_e4m3_t;
using ElemB = cutlass::float_e4m3_t;
using ElemCD = cutlass::float_e4m3_t;
using Acc  = float;
using TileShape    = cute::Shape<cute::_64, cute::_160, cute::_64>;
using ClusterShape = cute::Shape<cute::_1, cute::_1, cute::_1>;

using CollectiveEpilogue = typename cutlass::epilogue::collective::CollectiveBuilder<
    cutlass::arch::Sm90, cutlass::arch::OpClassTensorOp,
    TileShape, ClusterShape,
    cutlass::epilogue::collective::EpilogueTileAuto,
    Acc, Acc,
    ElemCD, cutlass::layout::RowMajor, 128 / cutlass::sizeof_bits<ElemCD>::value,
    ElemCD, cutlass::layout::RowMajor, 128 / cutlass::sizeof_bits<ElemCD>::value,
    cutlass::epilogue::collective::EpilogueScheduleAuto
  >::CollectiveOp;

using CollectiveMainloop = typename cutlass::gemm::collective::CollectiveBuilder<
    cutlass::arch::Sm90, cutlass::arch::OpClassTensorOp,
    ElemA, cutlass::layout::RowMajor, 128 / cutlass::sizeof_bits<ElemA>::value,
    ElemB, cutlass::layout::ColumnMajor, 128 / cutlass::sizeof_bits<ElemB>::value,
    Acc,
    TileShape, ClusterShape,
    cutlass::gemm::collective::StageCountAutoCarveout<static_cast<int>(sizeof(typename CollectiveEpilogue::SharedStorage))>,
    cutlass::gemm::collective::KernelScheduleAuto
  >::CollectiveOp;

using GemmKernel = cutlass::gemm::kernel::GemmUniversal<
    cute::Shape<int,int,int,int>,
    CollectiveMainloop,
    CollectiveEpilogue
>;
using Gemm = cutlass::gemm::device::GemmUniversalAdapter<GemmKernel>;

// Force the device kernel symbol into the cubin without needing a host main.
auto* _anchor = &cutlass::device_kernel<GemmKernel>;


// ===== COMPILED SASS (sm_90a) =====

	.target	sm_90a

	.elftype	@"ET_EXEC"


//--------------------- .note.nv.tkinfo           --------------------------
	.section	.note.nv.tkinfo,"",@"SHT_NOTE"
	.sectionflags	@"SHF_NOTE_NV_TKINFO"
	.tkinfo
        /*0018*/ 	.word	0x00000002
        /*0030*/ 	.string	""
        /*0030*/ 	.string	"ptxas"
        /*0030*/ 	.string	"Cuda compilation tools, release 13.0, V13.0.88"
        /*0030*/ 	.string	"Build cuda_13.0.r13.0/compiler.36424714_0"
        /*0030*/ 	.string	"-arch sm_90a -m 64 "



//--------------------- .note.nv.cuinfo           --------------------------
	.section	.note.nv.cuinfo,"",@"SHT_NOTE"
	.sectionflags	@"SHF_NOTE_NV_CUINFO"
        /*0018*/ 	.short	0x0002
        /*001a*/ 	.short	0x005a
        /*001c*/ 	.short	0x0082
	.zero		2


//--------------------- .nv.info                  --------------------------
	.section	.nv.info,"",@"SHT_CUDA_INFO"
	.align	4


	//----- nvinfo : EIATTR_REGCOUNT
	.align		4
        /*0000*/ 	.byte	0x04, 0x2f
        /*0002*/ 	.short	(.L_12 - .L_11)
	.align		4
.L_11:
        /*0004*/ 	.word	index@(_ZN7cutlass13device_kernelINS_4gemm6kernel13GemmUniversalIN4cute5tupleIJiiiiEEENS1_10collective13CollectiveMmaINS1_37MainloopSm90TmaGmmaWarpSpecializedFP8ILi16ENS5_IJNS4_1CILi1EEESB_SB_EEENS1_32KernelTmaWarpSpecializedPingpongEEENS5_IJNSA_ILi64EEENSA_ILi160EEESF_EEENS_12float_e4m3_tENS5_IJlSB_lEEESI_SJ_NS4_8TiledMMAINS4_8MMA_AtomIJNS4_4SM904GMMA30MMA_64x32x32_F32E4M3E4M3_SS_TNILNSN_7ScaleInE1ELSP_1EEEEEENS4_6LayoutISC_NS5_IJNSA_ILi0EEEST_ST_EEEEENS5_IJNS4_10UnderscoreESW_SW_EEEEENS4_13SM90_TMA_LOADENS4_14ComposedLayoutINS4_7SwizzleILi2ELi4ELi3EEENS4_18smem_ptr_flag_bitsILi8EEENSS_INS5_IJNSA_ILi8EEESF_EEENS5_IJSF_SB_EEEEEEEvNS4_8identityESZ_S19_vS1A_EENS_8epilogue10collective6detail29Sm90TmaWarpSpecializedAdapterINS1D_15DefaultEpilogueISI_SJ_SJ_NS1C_6thread17LinearCombinationISI_Li1EffLNS1H_9ScaleType4KindE0ELNS_15FloatRoundStyleE2ESI_EENS1_15EpilogueDefaultEEEEEvvEEEEvNT_6ParamsE)
        /*0008*/ 	.word	0x000000a8


	//----- nvinfo : EIATTR_FRAME_SIZE
	.align		4
.L_12:
        /*000c*/ 	.byte	0x04, 0x11
        /*000e*/ 	.short	(.L_14 - .L_13)
	.align		4
.L_13:
        /*0010*/ 	.word	index@(_ZN7cutlass13device_kernelINS_4gemm6kernel13GemmUniversalIN4cute5tupleIJiiiiEEENS1_10collective13CollectiveMmaINS1_37MainloopSm90TmaGmmaWarpSpecializedFP8ILi16ENS5_IJNS4_1CILi1EEESB_SB_EEENS1_32KernelTmaWarpSpecializedPingpongEEENS5_IJNSA_ILi64EEENSA_ILi160EEESF_EEENS_12float_e4m3_tENS5_IJlSB_lEEESI_SJ_NS4_8TiledMMAINS4_8MMA_AtomIJNS4_4SM904GMMA30MMA_64x32x32_F32E4M3E4M3_SS_TNILNSN_7ScaleInE1ELSP_1EEEEEENS4_6LayoutISC_NS5_IJNSA_ILi0EEEST_ST_EEEEENS5_IJNS4_10UnderscoreESW_SW_EEEEENS4_13SM90_TMA_LOADENS4_14ComposedLayoutINS4_7SwizzleILi2ELi4ELi3EEENS4_18smem_ptr_flag_bitsILi8EEENSS_INS5_IJNSA_ILi8EEESF_EEENS5_IJSF_SB_EEEEEEEvNS4_8identityESZ_S19_vS1A_EENS_8epilogue10collective6detail29Sm90TmaWarpSpecializedAdapterINS1D_15DefaultEpilogueISI_SJ_SJ_NS1C_6thread17LinearCombinationISI_Li1EffLNS1H_9ScaleType4KindE0ELNS_15FloatRoundStyleE2ESI_EENS1_15EpilogueDefaultEEEEEvvEEEEvNT_6ParamsE)
        /*0014*/ 	.word	0x00000000


	//----- nvinfo : EIATTR_MIN_STACK_SIZE
	.align		4
.L_14:
        /*0018*/ 	.byte	0x04, 0x12
        /*001a*/ 	.short	(.L_16 - .L_15)
	.align		4
.L_15:
        /*001c*/ 	.word	index@(_ZN7cutlass13device_kernelINS_4gemm6kernel13GemmUniversalIN4cute5tupleIJiiiiEEENS1_10collective13CollectiveMmaINS1_37MainloopSm90TmaGmmaWarpSpecializedFP8ILi16ENS5_IJNS4_1CILi1EEESB_SB_EEENS1_32KernelTmaWarpSpecializedPingpongEEENS5_IJNSA_ILi64EEENSA_ILi160EEESF_EEENS_12float_e4m3_tENS5_IJlSB_lEEESI_SJ_NS4_8TiledMMAINS4_8MMA_AtomIJNS4_4SM904GMMA30MMA_64x32x32_F32E4M3E4M3_SS_TNILNSN_7ScaleInE1ELSP_1EEEEEENS4_6LayoutISC_NS5_IJNSA_ILi0EEEST_ST_EEEEENS5_IJNS4_10UnderscoreESW_SW_EEEEENS4_13SM90_TMA_LOADENS4_14ComposedLayoutINS4_7SwizzleILi2ELi4ELi3EEENS4_18smem_ptr_flag_bitsILi8EEENSS_INS5_IJNSA_ILi8EEESF_EEENS5_IJSF_SB_EEEEEEEvNS4_8identityESZ_S19_vS1A_EENS_8epilogue10collective6detail29Sm90TmaWarpSpecializedAdapterINS1D_15DefaultEpilogueISI_SJ_SJ_NS1C_6thread17LinearCombinationISI_Li1EffLNS1H_9ScaleType4KindE0ELNS_15FloatRoundStyleE2ESI_EENS1_15EpilogueDefaultEEEEEvvEEEEvNT_6ParamsE)
        /*0020*/ 	.word	0x00000000
.L_16:


//--------------------- .nv.compat                --------------------------
	.section	.nv.compat,"",@"SHT_CUDA_COMPAT_INFO"
	.align	4
        /*0000*/ 	.byte	0x02, 0x09, 0x01, 0x00, 0x02, 0x02, 0x04, 0x00, 0x02, 0x05, 0x05, 0x00, 0x03, 0x07, 0x01, 0x01
        /*0010*/ 	.byte	0x02, 0x03, 0x01, 0x00, 0x02, 0x06, 0x01, 0x00, 0x04, 0x0b, 0x08, 0x00, 0x00, 0x00, 0x00, 0x00
        /*0020*/ 	.byte	0x00, 0x00, 0x00, 0x00


//--------------------- .nv.info._ZN7cutlass13device_kernelINS_4gemm6kernel13GemmUniversalIN4cute5tupleIJiiiiEEENS1_10collective13CollectiveMmaINS1_37MainloopSm90TmaGmmaWarpSpecializedFP8ILi16ENS5_IJNS4_1CILi1EEESB_SB_EEENS1_32KernelTmaWarpSpecializedPingpongEEENS5_IJNSA_ILi64EEENSA_ILi160EEESF_EEENS_12float_e4m3_tENS5_IJlSB_lEEESI_SJ_NS4_8TiledMMAINS4_8MMA_AtomIJNS4_4SM904GMMA30MMA_64x32x32_F32E4M3E4M3_SS_TNILNSN_7ScaleInE1ELSP_1EEEEEENS4_6LayoutISC_NS5_IJNSA_ILi0EEEST_ST_EEEEENS5_IJNS4_10UnderscoreESW_SW_EEEEENS4_13SM90_TMA_LOADENS4_14ComposedLayoutINS4_7SwizzleILi2ELi4ELi3EEENS4_18smem_ptr_flag_bitsILi8EEENSS_INS5_IJNSA_ILi8EEESF_EEENS5_IJSF_SB_EEEEEEEvNS4_8identityESZ_S19_vS1A_EENS_8epilogue10collective6detail29Sm90TmaWarpSpecializedAdapterINS1D_15DefaultEpilogueISI_SJ_SJ_NS1C_6thread17LinearCombinationISI_Li1EffLNS1H_9ScaleType4KindE0ELNS_15FloatRoundStyleE2ESI_EENS1_15EpilogueDefaultEEEEEvvEEEEvNT_6ParamsE --------------------------
	.section	.nv.info._ZN7cutlass13device_kernelINS_4gemm6kernel13GemmUniversalIN4cute5tupleIJiiiiEEENS1_10collective13CollectiveMmaINS1_37MainloopSm90TmaGmmaWarpSpecializedFP8ILi16ENS5_IJNS4_1CILi1EEESB_SB_EEENS1_32KernelTmaWarpSpecializedPingpongEEENS5_IJNSA_ILi64EEENSA_ILi160EEESF_EEENS_12float_e4m3_tENS5_IJlSB_lEEESI_SJ_NS4_8TiledMMAINS4_8MMA_AtomIJNS4_4SM904GMMA30MMA_64x32x32_F32E4M3E4M3_SS_TNILNSN_7ScaleInE1ELSP_1EEEEEENS4_6LayoutISC_NS5_IJNSA_ILi0EEEST_ST_EEEEENS5_IJNS4_10UnderscoreESW_SW_EEEEENS4_13SM90_TMA_LOADENS4_14ComposedLayoutINS4_7SwizzleILi2ELi4ELi3EEENS4_18smem_ptr_flag_bitsILi8EEENSS_INS5_IJNSA_ILi8EEESF_EEENS5_IJSF_SB_EEEEEEEvNS4_8identityESZ_S19_vS1A_EENS_8epilogue10collective6detail29Sm90TmaWarpSpecializedAdapterINS1D_15DefaultEpilogueISI_SJ_SJ_NS1C_6thread17LinearCombinationISI_Li1EffLNS1H_9ScaleType4KindE0ELNS_15FloatRoundStyleE2ESI_EENS1_15EpilogueDefaultEEEEEvvEEEEvNT_6ParamsE,"",@"SHT_CUDA_INFO"
	.sectionflags	@""
	.align	4


	//----- nvinfo : EIATTR_CUDA_API_VERSION
	.align		4
        /*0000*/ 	.byte	0x04, 0x37
        /*0002*/ 	.short	(.L_18 - .L_17)
.L_17:
        /*0004*/ 	.word	0x00000082


	//----- nvinfo : EIATTR_KPARAM_INFO
	.align		4
.L_18:
        /*0008*/ 	.byte	0x04, 0x17
        /*000a*/ 	.short	(.L_20 - .L_19)
.L_19:
        /*000c*/ 	.word	0x00000000
        /*0010*/ 	.short	0x0000
        /*0012*/ 	.short	0x0070
        /*0014*/ 	.byte	0x00, 0xf0, 0x01, 0x10


	//----- nvinfo : EIATTR_SPARSE_MMA_MASK
	.align		4
.L_20:
        /*0018*/ 	.byte	0x03, 0x50
        /*001a*/ 	.short	0x0000


	//----- nvinfo : EIATTR_MAXREG_COUNT
	.align		4
        /*001c*/ 	.byte	0x03, 0x1b
        /*001e*/ 	.short	0x00a8


	//----- nvinfo : EIATTR_NUM_BARRIERS
	.align		4
        /*0020*/ 	.byte	0x02, 0x4c
        /*0022*/ 	.byte	0x01
	.zero		1


	//----- nvinfo : EIATTR_MERCURY_ISA_VERSION
	.align		4
        /*0024*/ 	.byte	0x03, 0x5f
        /*0026*/ 	.short	0x0101


	//----- nvinfo : EIATTR_INT_WARP_WIDE_INSTR_OFFSETS
	.align		4
        /*0028*/ 	.byte	0x04, 0x31
        /*002a*/ 	.short	(.L_22 - .L_21)


	//   ....[0]....
.L_21:
        /*002c*/ 	.word	0x00000640


	//   ....[1]....
        /*0030*/ 	.word	0x00000650


	//   ....[2]....
        /*0034*/ 	.word	0x000006c0


	//   ....[3]....
        /*0038*/ 	.word	0x000006d0


	//   ....[4]....
        /*003c*/ 	.word	0x000006e0


	//   ....[5]....
        /*0040*/ 	.word	0x00000700


	//   ....[6]....
        /*0044*/ 	.word	0x00000760


	//   ....[7]....
        /*0048*/ 	.word	0x00000780


	//----- nvinfo : EIATTR_COOP_GROUP_MASK_REGIDS
	.align		4
.L_22:
        /*004c*/ 	.byte	0x04, 0x29
        /*004e*/ 	.short	(.L_24 - .L_23)


	//   ....[0]....
.L_23:
        /*0050*/ 	.word	0xffffffff


	//   ....[1]....
        /*0054*/ 	.word	0xffffffff


	//   ....[2]....
        /*0058*/ 	.word	0xffffffff


	//   ....[3]....
        /*005c*/ 	.word	0xffffffff


	//   ....[4]....
        /*0060*/ 	.word	0xffffffff


	//   ....[5]....
        /*0064*/ 	.word	0xffffffff


	//----- nvinfo : EIATTR_COOP_GROUP_INSTR_OFFSETS
	.align		4
.L_24:
        /*0068*/ 	.byte	0x04, 0x28
        /*006a*/ 	.short	(.L_26 - .L_25)


	//   ....[0]....
.L_25:
        /*006c*/ 	.word	0x00000050


	//   ....[1]....
        /*0070*/ 	.word	0x00000080


	//   ....[2]....
        /*0074*/ 	.word	0x00000180


	//   ....[3]....
        /*0078*/ 	.word	0x00000540


	//   ....[4]....
        /*007c*/ 	.word	0x00000580


	//   ....[5]....
        /*0080*/ 	.word	0x000005c0


	//----- nvinfo : EIATTR_REG_RECONFIG
	.align		4
.L_26:
        /*0084*/ 	.byte	0x01, 0x54
	.zero		2


	//----- nvinfo : EIATTR_MBARRIER_INSTR_OFFSETS
	.align		4
        /*0088*/ 	.byte	0x04, 0x39
        /*008a*/ 	.short	(.L_28 - .L_27)


	//   ....[0]....
.L_27:
        /*008c*/ 	.word	0x00000320
        /*0090*/ 	.word	0x000000ff
        /*0094*/ 	.word	0x00000000
        /*0098*/ 	.short	0x0100
        /*009a*/ 	.byte	0x06
	.zero		1


	//   ....[1]....
        /*009c*/ 	.word	0x00000330
        /*00a0*/ 	.word	0x000000ff
        /*00a4*/ 	.word	0x00000080
        /*00a8*/ 	.short	0x0100
        /*00aa*/ 	.byte	0x06
	.zero		1


	//   ....[2]....
        /*00ac*/ 	.word	0x00000340
        /*00b0*/ 	.word	0x000000ff
        /*00b4*/ 	.word	0x00000008
        /*00b8*/ 	.short	0x0100
        /*00ba*/ 	.byte	0x06
	.zero		1


	//   ....[3]....
        /*00bc*/ 	.word	0x00000350
        /*00c0*/ 	.word	0x000000ff
        /*00c4*/ 	.word	0x00000088
        /*00c8*/ 	.short	0x0100
        /*00ca*/ 	.byte	0x06
	.zero		1


	//   ....[4]....
        /*00cc*/ 	.word	0x00000360
        /*00d0*/ 	.word	0x000000ff
        /*00d4*/ 	.word	0x00000010
        /*00d8*/ 	.short	0x0100
        /*00da*/ 	.byte	0x06
	.zero		1


	//   ....[5]....
        /*00dc*/ 	.word	0x00000370
        /*00e0*/ 	.word	0x000000ff
        /*00e4*/ 	.word	0x00000090
        /*00e8*/ 	.short	0x0100
        /*00ea*/ 	.byte	0x06
	.zero		1


	//   ....[6]....
        /*00ec*/ 	.word	0x00000380
        /*00f0*/ 	.word	0x000000ff
        /*00f4*/ 	.word	0x00000018
        /*00f8*/ 	.short	0x0100
        /*00fa*/ 	.byte	0x06
	.zero		1


	//   ....[7]....
        /*00fc*/ 	.word	0x00000390
        /*0100*/ 	.word	0x000000ff
        /*0104*/ 	.word	0x00000098
        /*0108*/ 	.short	0x0100
        /*010a*/ 	.byte	0x06
	.zero		1


	//   ....[8]....
        /*010c*/ 	.word	0x000003a0
        /*0110*/ 	.word	0x000000ff
        /*0114*/ 	.word	0x00000020
        /*0118*/ 	.short	0x0100
        /*011a*/ 	.byte	0x06
	.zero		1


	//   ....[9]....
        /*011c*/ 	.word	0x000003b0
        /*0120*/ 	.word	0x000000ff
        /*0124*/ 	.word	0x000000a0
        /*0128*/ 	.short	0x0100
        /*012a*/ 	.byte	0x06
	.zero		1


	//   ....[10]....
        /*012c*/ 	.word	0x000003c0
        /*0130*/ 	.word	0x000000ff
        /*0134*/ 	.word	0x00000028
        /*0138*/ 	.short	0x0100
        /*013a*/ 	.byte	0x06
	.zero		1


	//   ....[11]....
        /*013c*/ 	.word	0x000003d0
        /*0140*/ 	.word	0x000000ff
        /*0144*/ 	.word	0x000000a8
        /*0148*/ 	.short	0x0100
        /*014a*/ 	.byte	0x06
	.zero		1


	//   ....[12]....
        /*014c*/ 	.word	0x000003e0
        /*0150*/ 	.word	0x000000ff
        /*0154*/ 	.word	0x00000030
        /*0158*/ 	.short	0x0100
        /*015a*/ 	.byte	0x06
	.zero		1


	//   ....[13]....
        /*015c*/ 	.word	0x000003f0
        /*0160*/ 	.word	0x000000ff
        /*0164*/ 	.word	0x000000b0
        /*0168*/ 	.short	0x0100
        /*016a*/ 	.byte	0x06
	.zero		1


	//   ....[14]....
        /*016c*/ 	.word	0x00000400
        /*0170*/ 	.word	0x000000ff
        /*0174*/ 	.word	0x00000038
        /*0178*/ 	.short	0x0100
        /*017a*/ 	.byte	0x06
	.zero		1


	//   ....[15]....
        /*017c*/ 	.word	0x00000410
        /*0180*/ 	.word	0x000000ff
        /*0184*/ 	.word	0x000000b8
        /*0188*/ 	.short	0x0100
        /*018a*/ 	.byte	0x06
	.zero		1


	//   ....[16]....
        /*018c*/ 	.word	0x00000420
        /*0190*/ 	.word	0x000000ff
        /*0194*/ 	.word	0x00000040
        /*0198*/ 	.short	0x0100
        /*019a*/ 	.byte	0x06
	.zero		1


	//   ....[17]....
        /*019c*/ 	.word	0x00000430
        /*01a0*/ 	.word	0x000000ff
        /*01a4*/ 	.word	0x000000c0
        /*01a8*/ 	.short	0x0100
        /*01aa*/ 	.byte	0x06
	.zero		1


	//   ....[18]....
        /*01ac*/ 	.word	0x00000440
        /*01b0*/ 	.word	0x000000ff
        /*01b4*/ 	.word	0x00000048
        /*01b8*/ 	.short	0x0100
        /*01ba*/ 	.byte	0x06
	.zero		1


	//   ....[19]....
        /*01bc*/ 	.word	0x00000450
        /*01c0*/ 	.word	0x000000ff
        /*01c4*/ 	.word	0x000000c8
        /*01c8*/ 	.short	0x0100
        /*01ca*/ 	.byte	0x06
	.zero		1


	//   ....[20]....
        /*01cc*/ 	.word	0x00000460
        /*01d0*/ 	.word	0x000000ff
        /*01d4*/ 	.word	0x00000050
        /*01d8*/ 	.short	0x0100
        /*01da*/ 	.byte	0x06
	.zero		1


	//   ....[21]....
        /*01dc*/ 	.word	0x00000470
        /*01e0*/ 	.word	0x000000ff
        /*01e4*/ 	.word	0x000000d0
        /*01e8*/ 	.short	0x0100
        /*01ea*/ 	.byte	0x06
	.zero		1


	//   ....[22]....
        /*01ec*/ 	.word	0x00000480
        /*01f0*/ 	.word	0x000000ff
        /*01f4*/ 	.word	0x00000058
        /*01f8*/ 	.short	0x0100
        /*01fa*/ 	.byte	0x06
	.zero		1


	//   ....[23]....
        /*01fc*/ 	.word	0x00000490
        /*0200*/ 	.word	0x000000ff
        /*0204*/ 	.word	0x000000d8
        /*0208*/ 	.short	0x0100
        /*020a*/ 	.byte	0x06
	.zero		1


	//   ....[24]....
        /*020c*/ 	.word	0x000004a0
        /*0210*/ 	.word	0x000000ff
        /*0214*/ 	.word	0x00000060
        /*0218*/ 	.short	0x0100
        /*021a*/ 	.byte	0x06
	.zero		1


	//   ....[25]....
        /*021c*/ 	.word	0x000004b0
        /*0220*/ 	.word	0x000000ff
        /*0224*/ 	.word	0x000000e0
        /*0228*/ 	.short	0x0100
        /*022a*/ 	.byte	0x06
	.zero		1


	//   ....[26]....
        /*022c*/ 	.word	0x000004c0
        /*0230*/ 	.word	0x000000ff
        /*0234*/ 	.word	0x00000068
        /*0238*/ 	.short	0x0100
        /*023a*/ 	.byte	0x06
	.zero		1


	//   ....[27]....
        /*023c*/ 	.word	0x000004d0
        /*0240*/ 	.word	0x000000ff
        /*0244*/ 	.word	0x000000e8
        /*0248*/ 	.short	0x0100
        /*024a*/ 	.byte	0x06
	.zero		1


	//   ....[28]....
        /*024c*/ 	.word	0x000004e0
        /*0250*/ 	.word	0x000000ff
        /*0254*/ 	.word	0x00000070
        /*0258*/ 	.short	0x0100
        /*025a*/ 	.byte	0x06
	.zero		1


	//   ....[29]....
        /*025c*/ 	.word	0x000004f0
        /*0260*/ 	.word	0x000000ff
        /*0264*/ 	.word	0x000000f0
        /*0268*/ 	.short	0x0100
        /*026a*/ 	.byte	0x06
	.zero		1


	//   ....[30]....
        /*026c*/ 	.word	0x00000500
        /*0270*/ 	.word	0x000000ff
        /*0274*/ 	.word	0x00000078
        /*0278*/ 	.short	0x0100
        /*027a*/ 	.byte	0x06
	.zero		1


	//   ....[31]....
        /*027c*/ 	.word	0x00000510
        /*0280*/ 	.word	0x000000ff
        /*0284*/ 	.word	0x000000f8
        /*0288*/ 	.short	0x0100
        /*028a*/ 	.byte	0x06
	.zero		1


	//   ....[32]....
        /*028c*/ 	.word	0x000007a0
        /*0290*/ 	.word	0x000000ff
        /*0294*/ 	.word	0x00000130
        /*0298*/ 	.short	0x0100
        /*029a*/ 	.byte	0x06
	.zero		1


	//   ....[33]....
        /*029c*/ 	.word	0x000007b0
        /*02a0*/ 	.word	0x000000ff
        /*02a4*/ 	.word	0x00000138
        /*02a8*/ 	.short	0x0100
        /*02aa*/ 	.byte	0x06
	.zero		1


	//   ....[34]....
        /*02ac*/ 	.word	0x000007f0
        /*02b0*/ 	.word	0x000000ff
        /*02b4*/ 	.word	0x00000110
        /*02b8*/ 	.short	0x0100
        /*02ba*/ 	.byte	0x0b
	.zero		1


	//   ....[35]....
        /*02bc*/ 	.word	0x00000810
        /*02c0*/ 	.word	0x000000ff
        /*02c4*/ 	.word	0x00000118
        /*02c8*/ 	.short	0x0100
        /*02ca*/ 	.byte	0x0b
	.zero		1


	//   ....[36]....
        /*02cc*/ 	.word	0x00000820
        /*02d0*/ 	.word	0x000000ff
        /*02d4*/ 	.word	0x00000120
        /*02d8*/ 	.short	0x0100
        /*02da*/ 	.byte	0x0b
	.zero		1


	//   ....[37]....
        /*02dc*/ 	.word	0x00000830
        /*02e0*/ 	.word	0x000000ff
        /*02e4*/ 	.word	0x00000128
        /*02e8*/ 	.short	0x0100
        /*02ea*/ 	.byte	0x0b
	.zero		1


	//   ....[38]....
        /*02ec*/ 	.word	0x000016d0
        /*02f0*/ 	.word	0x0000000b
        /*02f4*/ 	.word	0xfffffff8
        /*02f8*/ 	.short	0x010a
        /*02fa*/ 	.byte	0x3f
	.zero		1


	//   ....[39]....
        /*02fc*/ 	.word	0x00001cc0
        /*0300*/ 	.word	0x000000ff
        /*0304*/ 	.word	0x00000000
        /*0308*/ 	.short	0x010a
        /*030a*/ 	.byte	0x08
	.zero		1


	//   ....[40]....
        /*030c*/ 	.word	0x00001d20
        /*0310*/ 	.word	0x000000ff
        /*0314*/ 	.word	0x00000000
        /*0318*/ 	.short	0x010a
        /*031a*/ 	.byte	0x08
	.zero		1


	//   ....[41]....
        /*031c*/ 	.word	0x000029c0
        /*0320*/ 	.word	0x000000ff
        /*0324*/ 	.word	0x00000000
        /*0328*/ 	.short	0x010a
        /*032a*/ 	.byte	0x0a
	.zero		1


	//   ....[42]....
        /*032c*/ 	.word	0x00002a00
        /*0330*/ 	.word	0x000000ff
        /*0334*/ 	.word	0x00000000
        /*0338*/ 	.short	0x010a
        /*033a*/ 	.byte	0x0a
	.zero		1


	//   ....[43]....
        /*033c*/ 	.word	0x00003390
        /*0340*/ 	.word	0x000000ff
        /*0344*/ 	.word	0x00000000
        /*0348*/ 	.short	0x0101
        /*034a*/ 	.byte	0x09
	.zero		1


	//   ....[44]....
        /*034c*/ 	.word	0x000039f0
        /*0350*/ 	.word	0x000000b1
        /*0354*/ 	.word	0x00000000
        /*0358*/ 	.short	0x0101
        /*035a*/ 	.byte	0x16
	.zero		1


	//   ....[45]....
        /*035c*/ 	.word	0x00003ad0
        /*0360*/ 	.word	0x000000ff
        /*0364*/ 	.word	0x00000000
        /*0368*/ 	.short	0x0101
        /*036a*/ 	.byte	0x04
	.zero		1


	//   ....[46]....
        /*036c*/ 	.word	0x00003b30
        /*0370*/ 	.word	0x0000000b
        /*0374*/ 	.word	0x00000008
        /*0378*/ 	.short	0x010a
        /*037a*/ 	.byte	0x3f
	.zero		1


	//   ....[47]....
        /*037c*/ 	.word	0x00009910
        /*0380*/ 	.word	0x0000000e
        /*0384*/ 	.word	0x00000000
        /*0388*/ 	.short	0x0101
        /*038a*/ 	.byte	0x16
	.zero		1


	//   ....[48]....
        /*038c*/ 	.word	0x0000a390
        /*0390*/ 	.word	0x0000000d
        /*0394*/ 	.word	0x00000080
        /*0398*/ 	.short	0x010a
        /*039a*/ 	.byte	0x3f
	.zero		1


	//   ....[49]....
        /*039c*/ 	.word	0x0000a720
        /*03a0*/ 	.word	0x00000004
        /*03a4*/ 	.word	0x00000138
        /*03a8*/ 	.short	0x0101
        /*03aa*/ 	.byte	0x3f
	.zero		1


	//   ....[50]....
        /*03ac*/ 	.word	0x0000ae90
        /*03b0*/ 	.word	0x00000005
        /*03b4*/ 	.word	0x00000000
        /*03b8*/ 	.short	0x010a
        /*03ba*/ 	.byte	0x3f
	.zero		1


	//   ....[51]....
        /*03bc*/ 	.word	0x0000af10
        /*03c0*/ 	.word	0x00000007
        /*03c4*/ 	.word	0x00000000
        /*03c8*/ 	.short	0x010a
        /*03ca*/ 	.byte	0x3f
	.zero		1


	//   ....[52]....
        /*03cc*/ 	.word	0x0000afa0
        /*03d0*/ 	.word	0x00000006
        /*03d4*/ 	.word	0x00000000
        /*03d8*/ 	.short	0x010a
        /*03da*/ 	.byte	0x3f
	.zero		1


	//   ....[53]....
        /*03dc*/ 	.word	0x0000b030
        /*03e0*/ 	.word	0x00000007
        /*03e4*/ 	.word	0x00000000
        /*03e8*/ 	.short	0x010a
        /*03ea*/ 	.byte	0x3f
	.zero		1


	//   ....[54]....
        /*03ec*/ 	.word	0x0000b0c0
        /*03f0*/ 	.word	0x00000006
        /*03f4*/ 	.word	0x00000000
        /*03f8*/ 	.short	0x010a
        /*03fa*/ 	.byte	0x3f
	.zero		1


	//   ....[55]....
        /*03fc*/ 	.word	0x0000b150
        /*0400*/ 	.word	0x00000007
        /*0404*/ 	.word	0x00000000
        /*0408*/ 	.short	0x010a
        /*040a*/ 	.byte	0x3f
	.zero		1


	//   ....[56]....
        /*040c*/ 	.word	0x0000b1e0
        /*0410*/ 	.word	0x00000006
        /*0414*/ 	.word	0x00000000
        /*0418*/ 	.short	0x010a
        /*041a*/ 	.byte	0x3f
	.zero		1


	//   ....[57]....
        /*041c*/ 	.word	0x0000b270
        /*0420*/ 	.word	0x00000007
        /*0424*/ 	.word	0x00000000
        /*0428*/ 	.short	0x010a
        /*042a*/ 	.byte	0x3f
	.zero		1


	//   ....[58]....
        /*042c*/ 	.word	0x0000b300
        /*0430*/ 	.word	0x00000006
        /*0434*/ 	.word	0x00000000
        /*0438*/ 	.short	0x010a
        /*043a*/ 	.byte	0x3f
	.zero		1


	//   ....[59]....
        /*043c*/ 	.word	0x0000b390
        /*0440*/ 	.word	0x00000007
        /*0444*/ 	.word	0x00000000
        /*0448*/ 	.short	0x010a
        /*044a*/ 	.byte	0x3f
	.zero		1


	//   ....[60]....
        /*044c*/ 	.word	0x0000b420
        /*0450*/ 	.word	0x00000006
        /*0454*/ 	.word	0x00000000
        /*0458*/ 	.short	0x010a
        /*045a*/ 	.byte	0x3f
	.zero		1


	//   ....[61]....
        /*045c*/ 	.word	0x0000b4b0
        /*0460*/ 	.word	0x00000007
        /*0464*/ 	.word	0x00000000
        /*0468*/ 	.short	0x010a
        /*046a*/ 	.byte	0x3f
	.zero		1


	//   ....[62]....
        /*046c*/ 	.word	0x0000b540
        /*0470*/ 	.word	0x00000006
        /*0474*/ 	.word	0x00000000
        /*0478*/ 	.short	0x010a
        /*047a*/ 	.byte	0x3f
	.zero		1


	//   ....[63]....
        /*047c*/ 	.word	0x0000b5d0
        /*0480*/ 	.word	0x00000007
        /*0484*/ 	.word	0x00000000
        /*0488*/ 	.short	0x010a
        /*048a*/ 	.byte	0x3f
	.zero		1


	//   ....[64]....
        /*048c*/ 	.word	0x0000b660
        /*0490*/ 	.word	0x00000006
        /*0494*/ 	.word	0x00000000
        /*0498*/ 	.short	0x010a
        /*049a*/ 	.byte	0x3f
	.zero		1


	//   ....[65]....
        /*049c*/ 	.word	0x0000b6f0
        /*04a0*/ 	.word	0x00000003
        /*04a4*/ 	.word	0x00000000
        /*04a8*/ 	.short	0x010a
        /*04aa*/ 	.byte	0x3f
	.zero		1


	//   ....[66]....
        /*04ac*/ 	.word	0x0000b750
        /*04b0*/ 	.word	0x0000000b
        /*04b4*/ 	.word	0xfffffff8
        /*04b8*/ 	.short	0x010a
        /*04ba*/ 	.byte	0x3f
	.zero		1


	//   ....[67]....
        /*04bc*/ 	.word	0x0000b7b0
        /*04c0*/ 	.word	0x0000000d
        /*04c4*/ 	.word	0x00000000
        /*04c8*/ 	.short	0x010a
        /*04ca*/ 	.byte	0x3f
	.zero		1


	//   ....[68]....
        /*04cc*/ 	.word	0x0000b810
        /*04d0*/ 	.word	0x000000b2
        /*04d4*/ 	.word	0x00000000
        /*04d8*/ 	.short	0x010a
        /*04da*/ 	.byte	0x3f
	.zero		1


	//   ....[69]....
        /*04dc*/ 	.word	0x0000b860
        /*04e0*/ 	.word	0x0000000b
        /*04e4*/ 	.word	0x00000008
        /*04e8*/ 	.short	0x010a
        /*04ea*/ 	.byte	0x3f
	.zero		1


	//   ....[70]....
        /*04ec*/ 	.word	0x0000b930
        /*04f0*/ 	.word	0x0000000d
        /*04f4*/ 	.word	0x00000080
        /*04f8*/ 	.short	0x010a
        /*04fa*/ 	.byte	0x3f
	.zero		1


	//   ....[71]....
        /*04fc*/ 	.word	0x0000ba10
        /*0500*/ 	.word	0x00000005
        /*0504*/ 	.word	0x00000000
        /*0508*/ 	.short	0x010a
        /*050a*/ 	.byte	0x3f
	.zero		1


	//   ....[72]....
        /*050c*/ 	.word	0x0000ba60
        /*0510*/ 	.word	0x00000007
        /*0514*/ 	.word	0x00000000
        /*0518*/ 	.short	0x010a
        /*051a*/ 	.byte	0x3f
	.zero		1


	//   ....[73]....
        /*051c*/ 	.word	0x0000bab0
        /*0520*/ 	.word	0x00000006
        /*0524*/ 	.word	0x00000000
        /*0528*/ 	.short	0x010a
        /*052a*/ 	.byte	0x3f
	.zero		1


	//   ....[74]....
        /*052c*/ 	.word	0x0000bb00
        /*0530*/ 	.word	0x00000007
        /*0534*/ 	.word	0x00000000
        /*0538*/ 	.short	0x010a
        /*053a*/ 	.byte	0x3f
	.zero		1


	//   ....[75]....
        /*053c*/ 	.word	0x0000bb50
        /*0540*/ 	.word	0x00000006
        /*0544*/ 	.word	0x00000000
        /*0548*/ 	.short	0x010a
        /*054a*/ 	.byte	0x3f
	.zero		1


	//   ....[76]....
        /*054c*/ 	.word	0x0000bba0
        /*0550*/ 	.word	0x00000007
        /*0554*/ 	.word	0x00000000
        /*0558*/ 	.short	0x010a
        /*055a*/ 	.byte	0x3f
	.zero		1


	//   ....[77]....
        /*055c*/ 	.word	0x0000bbf0
        /*0560*/ 	.word	0x00000006
        /*0564*/ 	.word	0x00000000
        /*0568*/ 	.short	0x010a
        /*056a*/ 	.byte	0x3f
	.zero		1


	//   ....[78]....
        /*056c*/ 	.word	0x0000bc40
        /*0570*/ 	.word	0x00000007
        /*0574*/ 	.word	0x00000000
        /*0578*/ 	.short	0x010a
        /*057a*/ 	.byte	0x3f
	.zero		1


	//   ....[79]....
        /*057c*/ 	.word	0x0000bc90
        /*0580*/ 	.word	0x00000006
        /*0584*/ 	.word	0x00000000
        /*0588*/ 	.short	0x010a
        /*058a*/ 	.byte	0x3f
	.zero		1


	//   ....[80]....
        /*058c*/ 	.word	0x0000bce0
        /*0590*/ 	.word	0x00000007
        /*0594*/ 	.word	0x00000000
        /*0598*/ 	.short	0x010a
        /*059a*/ 	.byte	0x3f
	.zero		1


	//   ....[81]....
        /*059c*/ 	.word	0x0000bd30
        /*05a0*/ 	.word	0x00000006
        /*05a4*/ 	.word	0x00000000
        /*05a8*/ 	.short	0x010a
        /*05aa*/ 	.byte	0x3f
	.zero		1


	//   ....[82]....
        /*05ac*/ 	.word	0x0000bd80
        /*05b0*/ 	.word	0x00000007
        /*05b4*/ 	.word	0x00000000
        /*05b8*/ 	.short	0x010a
        /*05ba*/ 	.byte	0x3f
	.zero		1


	//   ....[83]....
        /*05bc*/ 	.word	0x0000bdd0
        /*05c0*/ 	.word	0x00000006
        /*05c4*/ 	.word	0x00000000
        /*05c8*/ 	.short	0x010a
        /*05ca*/ 	.byte	0x3f
	.zero		1


	//   ....[84]....
        /*05cc*/ 	.word	0x0000be20
        /*05d0*/ 	.word	0x00000007
        /*05d4*/ 	.word	0x00000000
        /*05d8*/ 	.short	0x010a
        /*05da*/ 	.byte	0x3f
	.zero		1


	//   ....[85]....
        /*05dc*/ 	.word	0x0000be70
        /*05e0*/ 	.word	0x00000006
        /*05e4*/ 	.word	0x00000000
        /*05e8*/ 	.short	0x010a
        /*05ea*/ 	.byte	0x3f
	.zero		1


	//----- nvinfo : EIATTR_NUM_MBARRIERS
	.align		4
.L_28:
        /*05ec*/ 	.byte	0x03, 0x38
        /*05ee*/ 	.short	0x0026


	//----- nvinfo : EIATTR_EXIT_INSTR_OFFSETS
	.align		4
        /*05f0*/ 	.byte	0x04, 0x1c
        /*05f2*/ 	.short	(.L_30 - .L_29)


	//   ....[0]....
.L_29:
        /*05f4*/ 	.word	0x000013b0


	//   ....[1]....
        /*05f8*/ 	.word	0x00001410


	//   ....[2]....
        /*05fc*/ 	.word	0x0000a0c0


	//   ....[3]....
        /*0600*/ 	.word	0x0000a0f0


	//   ....[4]....
        /*0604*/ 	.word	0x0000b740


	//----- nvinfo : EIATTR_MAX_THREADS
	.align		4
.L_30:
        /*0608*/ 	.byte	0x04, 0x05
        /*060a*/ 	.short	(.L_32 - .L_31)
.L_31:
        /*060c*/ 	.word	0x00000180
        /*0610*/ 	.word	0x00000001
        /*0614*/ 	.word	0x00000001


	//----- nvinfo : EIATTR_CRS_STACK_SIZE
	.align		4
.L_32:
        /*0618*/ 	.byte	0x04, 0x1e
        /*061a*/ 	.short	(.L_34 - .L_33)
.L_33:
        /*061c*/ 	.word	0x00000000


	//----- nvinfo : EIATTR_CBANK_PARAM_SIZE
	.align		4
.L_34:
        /*0620*/ 	.byte	0x03, 0x19
        /*0622*/ 	.short	0x0470


	//----- nvinfo : EIATTR_PARAM_CBANK
	.align		4
        /*0624*/ 	.byte	0x04, 0x0a
        /*0626*/ 	.short	(.L_36 - .L_35)
	.align		4
.L_35:
        /*0628*/ 	.word	index@(.nv.constant0._ZN7cutlass13device_kernelINS_4gemm6kernel13GemmUniversalIN4cute5tupleIJiiiiEEENS1_10collective13CollectiveMmaINS1_37MainloopSm90TmaGmmaWarpSpecializedFP8ILi16ENS5_IJNS4_1CILi1EEESB_SB_EEENS1_32KernelTmaWarpSpecializedPingpongEEENS5_IJNSA_ILi64EEENSA_ILi160EEESF_EEENS_12float_e4m3_tENS5_IJlSB_lEEESI_SJ_NS4_8TiledMMAINS4_8MMA_AtomIJNS4_4SM904GMMA30MMA_64x32x32_F32E4M3E4M3_SS_TNILNSN_7ScaleInE1ELSP_1EEEEEENS4_6LayoutISC_NS5_IJNSA_ILi0EEEST_ST_EEEEENS5_IJNS4_10UnderscoreESW_SW_EEEEENS4_13SM90_TMA_LOADENS4_14ComposedLayoutINS4_7SwizzleILi2ELi4ELi3EEENS4_18smem_ptr_flag_bitsILi8EEENSS_INS5_IJNSA_ILi8EEESF_EEENS5_IJSF_SB_EEEEEEEvNS4_8identityESZ_S19_vS1A_EENS_8epilogue10collective6detail29Sm90TmaWarpSpecializedAdapterINS1D_15DefaultEpilogueISI_SJ_SJ_NS1C_6thread17LinearCombinationISI_Li1EffLNS1H_9ScaleType4KindE0ELNS_15FloatRoundStyleE2ESI_EENS1_15EpilogueDefaultEEEEEvvEEEEvNT_6ParamsE)
        /*062c*/ 	.short	0x0210
        /*062e*/ 	.short	0x0470


	//----- nvinfo : EIATTR_SW_WAR
	.align		4
.L_36:
        /*0630*/ 	.byte	0x04, 0x36
        /*0632*/ 	.short	(.L_38 - .L_37)
.L_37:
        /*0634*/ 	.word	0x00000008
.L_38:


//--------------------- .nv.callgraph             --------------------------
	.section	.nv.callgraph,"",@"SHT_CUDA_CALLGRAPH"
	.align	4
	.sectionentsize	8
	.align		4
        /*0000*/ 	.word	0x00000000
	.align		4
        /*0004*/ 	.word	0xffffffff
	.align		4
        /*0008*/ 	.word	0x00000000
	.align		4
        /*000c*/ 	.word	0xfffffffe
	.align		4
        /*0010*/ 	.word	0x00000000
	.align		4
        /*0014*/ 	.word	0xfffffffd
	.align		4
        /*0018*/ 	.word	0x00000000
	.align		4
        /*001c*/ 	.word	0xfffffffc


//--------------------- .nv.constant4             --------------------------
	.section	.nv.constant4,"a",@progbits
	.align	8
	.align		8
.nv.constant4:
        /*0000*/ 	.dword	_ZN39_INTERNAL_812c6879_4_k_cu_ffda4a82_97024cuda3std3__45__cpo5beginE
	.align		8
        /*0008*/ 	.dword	_ZN39_INTERNAL_812c6879_4_k_cu_ffda4a82_97024cuda3std3__45__cpo3endE
	.align		8
        /*0010*/ 	.dword	_ZN39_INTERNAL_812c6879_4_k_cu_ffda4a82_97024cuda3std3__45__cpo6cbeginE
	.align		8
        /*0018*/ 	.dword	_ZN39_INTERNAL_812c6879_4_k_cu_ffda4a82_97024cuda3std3__45__cpo4cendE
	.align		8
        /*0020*/ 	.dword	_ZN39_INTERNAL_812c6879_4_k_cu_ffda4a82_97024cuda3std3__441_GLOBAL__N__812c6879_4_k_cu_ffda4a82_97026ignoreE
	.align		8
        /*0028*/ 	.dword	_ZN39_INTERNAL_812c6879_4_k_cu_ffda4a82_97024cuda3std3__419piecewise_constructE
	.align		8
        /*0030*/ 	.dword	_ZN39_INTERNAL_812c6879_4_k_cu_ffda4a82_97024cuda3std3__48in_placeE
	.align		8
        /*0038*/ 	.dword	_ZN39_INTERNAL_812c6879_4_k_cu_ffda4a82_97024cuda3std6ranges3__45__cpo4swapE
	.align		8
        /*0040*/ 	.dword	_ZN39_INTERNAL_812c6879_4_k_cu_ffda4a82_97024cuda3std6ranges3__45__cpo9iter_moveE
	.align		8
        /*0048*/ 	.dword	_ZN39_INTERNAL_812c6879_4_k_cu_ffda4a82_97024cute7productE
	.align		8
        /*0050*/ 	.dword	_ZN39_INTERNAL_812c6879_4_k_cu_ffda4a82_97024cute1_E


//--------------------- .text._ZN7cutlass13device_kernelINS_4gemm6kernel13GemmUniversalIN4cute5tupleIJiiiiEEENS1_10collective13CollectiveMmaINS1_37MainloopSm90TmaGmmaWarpSpecializedFP8ILi16ENS5_IJNS4_1CILi1EEESB_SB_EEENS1_32KernelTmaWarpSpecializedPingpongEEENS5_IJNSA_ILi64EEENSA_ILi160EEESF_EEENS_12float_e4m3_tENS5_IJlSB_lEEESI_SJ_NS4_8TiledMMAINS4_8MMA_AtomIJNS4_4SM904GMMA30MMA_64x32x32_F32E4M3E4M3_SS_TNILNSN_7ScaleInE1ELSP_1EEEEEENS4_6LayoutISC_NS5_IJNSA_ILi0EEEST_ST_EEEEENS5_IJNS4_10UnderscoreESW_SW_EEEEENS4_13SM90_TMA_LOADENS4_14ComposedLayoutINS4_7SwizzleILi2ELi4ELi3EEENS4_18smem_ptr_flag_bitsILi8EEENSS_INS5_IJNSA_ILi8EEESF_EEENS5_IJSF_SB_EEEEEEEvNS4_8identityESZ_S19_vS1A_EENS_8epilogue10collective6detail29Sm90TmaWarpSpecializedAdapterINS1D_15DefaultEpilogueISI_SJ_SJ_NS1C_6thread17LinearCombinationISI_Li1EffLNS1H_9ScaleType4KindE0ELNS_15FloatRoundStyleE2ESI_EENS1_15EpilogueDefaultEEEEEvvEEEEvNT_6ParamsE --------------------------
	.section	.text._ZN7cutlass13device_kernelINS_4gemm6kernel13GemmUniversalIN4cute5tupleIJiiiiEEENS1_10collective13CollectiveMmaINS1_37MainloopSm90TmaGmmaWarpSpecializedFP8ILi16ENS5_IJNS4_1CILi1EEESB_SB_EEENS1_32KernelTmaWarpSpecializedPingpongEEENS5_IJNSA_ILi64EEENSA_ILi160EEESF_EEENS_12float_e4m3_tENS5_IJlSB_lEEESI_SJ_NS4_8TiledMMAINS4_8MMA_AtomIJNS4_4SM904GMMA30MMA_64x32x32_F32E4M3E4M3_SS_TNILNSN_7ScaleInE1ELSP_1EEEEEENS4_6LayoutISC_NS5_IJNSA_ILi0EEEST_ST_EEEEENS5_IJNS4_10UnderscoreESW_SW_EEEEENS4_13SM90_TMA_LOADENS4_14ComposedLayoutINS4_7SwizzleILi2ELi4ELi3EEENS4_18smem_ptr_flag_bitsILi8EEENSS_INS5_IJNSA_ILi8EEESF_EEENS5_IJSF_SB_EEEEEEEvNS4_8identityESZ_S19_vS1A_EENS_8epilogue10collective6detail29Sm90TmaWarpSpecializedAdapterINS1D_15DefaultEpilogueISI_SJ_SJ_NS1C_6thread17LinearCombinationISI_Li1EffLNS1H_9ScaleType4KindE0ELNS_15FloatRoundStyleE2ESI_EENS1_15EpilogueDefaultEEEEEvvEEEEvNT_6ParamsE,"ax",@progbits
	.align	128
.text._ZN7cutlass13device_kernelINS_4gemm6kernel13GemmUniversalIN4cute5tupleIJiiiiEEENS1_10collective13CollectiveMmaINS1_37MainloopSm90TmaGmmaWarpSpecializedFP8ILi16ENS5_IJNS4_1CILi1EEESB_SB_EEENS1_32KernelTmaWarpSpecializedPingpongEEENS5_IJNSA_ILi64EEENSA_ILi160EEESF_EEENS_12float_e4m3_tENS5_IJlSB_lEEESI_SJ_NS4_8TiledMMAINS4_8MMA_AtomIJNS4_4SM904GMMA30MMA_64x32x32_F32E4M3E4M3_SS_TNILNSN_7ScaleInE1ELSP_1EEEEEENS4_6LayoutISC_NS5_IJNSA_ILi0EEEST_ST_EEEEENS5_IJNS4_10UnderscoreESW_SW_EEEEENS4_13SM90_TMA_LOADENS4_14ComposedLayoutINS4_7SwizzleILi2ELi4ELi3EEENS4_18smem_ptr_flag_bitsILi8EEENSS_INS5_IJNSA_ILi8EEESF_EEENS5_IJSF_SB_EEEEEEEvNS4_8identityESZ_S19_vS1A_EENS_8epilogue10collective6detail29Sm90TmaWarpSpecializedAdapterINS1D_15DefaultEpilogueISI_SJ_SJ_NS1C_6thread17LinearCombinationISI_Li1EffLNS1H_9ScaleType4KindE0ELNS_15FloatRoundStyleE2ESI_EENS1_15EpilogueDefaultEEEEEvvEEEEvNT_6ParamsE:
        .type           _ZN7cutlass13device_kernelINS_4gemm6kernel13GemmUniversalIN4cute5tupleIJiiiiEEENS1_10collective13CollectiveMmaINS1_37MainloopSm90TmaGmmaWarpSpecializedFP8ILi16ENS5_IJNS4_1CILi1EEESB_SB_EEENS1_32KernelTmaWarpSpecializedPingpongEEENS5_IJNSA_ILi64EEENSA_ILi160EEESF_EEENS_12float_e4m3_tENS5_IJlSB_lEEESI_SJ_NS4_8TiledMMAINS4_8MMA_AtomIJNS4_4SM904GMMA30MMA_64x32x32_F32E4M3E4M3_SS_TNILNSN_7ScaleInE1ELSP_1EEEEEENS4_6LayoutISC_NS5_IJNSA_ILi0EEEST_ST_EEEEENS5_IJNS4_10UnderscoreESW_SW_EEEEENS4_13SM90_TMA_LOADENS4_14ComposedLayoutINS4_7SwizzleILi2ELi4ELi3EEENS4_18smem_ptr_flag_bitsILi8EEENSS_INS5_IJNSA_ILi8EEESF_EEENS5_IJSF_SB_EEEEEEEvNS4_8identityESZ_S19_vS1A_EENS_8epilogue10collective6detail29Sm90TmaWarpSpecializedAdapterINS1D_15DefaultEpilogueISI_SJ_SJ_NS1C_6thread17LinearCombinationISI_Li1EffLNS1H_9ScaleType4KindE0ELNS_15FloatRoundStyleE2ESI_EENS1_15EpilogueDefaultEEEEEvvEEEEvNT_6ParamsE,@function
        .size           _ZN7cutlass13device_kernelINS_4gemm6kernel13GemmUniversalIN4cute5tupleIJiiiiEEENS1_10collective13CollectiveMmaINS1_37MainloopSm90TmaGmmaWarpSpecializedFP8ILi16ENS5_IJNS4_1CILi1EEESB_SB_EEENS1_32KernelTmaWarpSpecializedPingpongEEENS5_IJNSA_ILi64EEENSA_ILi160EEESF_EEENS_12float_e4m3_tENS5_IJlSB_lEEESI_SJ_NS4_8TiledMMAINS4_8MMA_AtomIJNS4_4SM904GMMA30MMA_64x32x32_F32E4M3E4M3_SS_TNILNSN_7ScaleInE1ELSP_1EEEEEENS4_6LayoutISC_NS5_IJNSA_ILi0EEEST_ST_EEEEENS5_IJNS4_10UnderscoreESW_SW_EEEEENS4_13SM90_TMA_LOADENS4_14ComposedLayoutINS4_7SwizzleILi2ELi4ELi3EEENS4_18smem_ptr_flag_bitsILi8EEENSS_INS5_IJNSA_ILi8EEESF_EEENS5_IJSF_SB_EEEEEEEvNS4_8identityESZ_S19_vS1A_EENS_8epilogue10collective6detail29Sm90TmaWarpSpecializedAdapterINS1D_15DefaultEpilogueISI_SJ_SJ_NS1C_6thread17LinearCombinationISI_Li1EffLNS1H_9ScaleType4KindE0ELNS_15FloatRoundStyleE2ESI_EENS1_15EpilogueDefaultEEEEEvvEEEEvNT_6ParamsE,(.L_x_260 - _ZN7cutlass13device_kernelINS_4gemm6kernel13GemmUniversalIN4cute5tupleIJiiiiEEENS1_10collective13CollectiveMmaINS1_37MainloopSm90TmaGmmaWarpSpecializedFP8ILi16ENS5_IJNS4_1CILi1EEESB_SB_EEENS1_32KernelTmaWarpSpecializedPingpongEEENS5_IJNSA_ILi64EEENSA_ILi160EEESF_EEENS_12float_e4m3_tENS5_IJlSB_lEEESI_SJ_NS4_8TiledMMAINS4_8MMA_AtomIJNS4_4SM904GMMA30MMA_64x32x32_F32E4M3E4M3_SS_TNILNSN_7ScaleInE1ELSP_1EEEEEENS4_6LayoutISC_NS5_IJNSA_ILi0EEEST_ST_EEEEENS5_IJNS4_10UnderscoreESW_SW_EEEEENS4_13SM90_TMA_LOADENS4_14ComposedLayoutINS4_7SwizzleILi2ELi4ELi3EEENS4_18smem_ptr_flag_bitsILi8EEENSS_INS5_IJNSA_ILi8EEESF_EEENS5_IJSF_SB_EEEEEEEvNS4_8identityESZ_S19_vS1A_EENS_8epilogue10collective6detail29Sm90TmaWarpSpecializedAdapterINS1D_15DefaultEpilogueISI_SJ_SJ_NS1C_6thread17LinearCombinationISI_Li1EffLNS1H_9ScaleType4KindE0ELNS_15FloatRoundStyleE2ESI_EENS1_15EpilogueDefaultEEEEEvvEEEEvNT_6ParamsE)
        .other          _ZN7cutlass13device_kernelINS_4gemm6kernel13GemmUniversalIN4cute5tupleIJiiiiEEENS1_10collective13CollectiveMmaINS1_37MainloopSm90TmaGmmaWarpSpecializedFP8ILi16ENS5_IJNS4_1CILi1EEESB_SB_EEENS1_32KernelTmaWarpSpecializedPingpongEEENS5_IJNSA_ILi64EEENSA_ILi160EEESF_EEENS_12float_e4m3_tENS5_IJlSB_lEEESI_SJ_NS4_8TiledMMAINS4_8MMA_AtomIJNS4_4SM904GMMA30MMA_64x32x32_F32E4M3E4M3_SS_TNILNSN_7ScaleInE1ELSP_1EEEEEENS4_6LayoutISC_NS5_IJNSA_ILi0EEEST_ST_EEEEENS5_IJNS4_10UnderscoreESW_SW_EEEEENS4_13SM90_TMA_LOADENS4_14ComposedLayoutINS4_7SwizzleILi2ELi4ELi3EEENS4_18smem_ptr_flag_bitsILi8EEENSS_INS5_IJNSA_ILi8EEESF_EEENS5_IJSF_SB_EEEEEEEvNS4_8identityESZ_S19_vS1A_EENS_8epilogue10collective6detail29Sm90TmaWarpSpecializedAdapterINS1D_15DefaultEpilogueISI_SJ_SJ_NS1C_6thread17LinearCombinationISI_Li1EffLNS1H_9ScaleType4KindE0ELNS_15FloatRoundStyleE2ESI_EENS1_15EpilogueDefaultEEEEEvvEEEEvNT_6ParamsE,@"STO_CUDA_ENTRY STV_DEFAULT"
_ZN7cutlass13device_kernelINS_4gemm6kernel13GemmUniversalIN4cute5tupleIJiiiiEEENS1_10collective13CollectiveMmaINS1_37MainloopSm90TmaGmmaWarpSpecializedFP8ILi16ENS5_IJNS4_1CILi1EEESB_SB_EEENS1_32KernelTmaWarpSpecializedPingpongEEENS5_IJNSA_ILi64EEENSA_ILi160EEESF_EEENS_12float_e4m3_tENS5_IJlSB_lEEESI_SJ_NS4_8TiledMMAINS4_8MMA_AtomIJNS4_4SM904GMMA30MMA_64x32x32_F32E4M3E4M3_SS_TNILNSN_7ScaleInE1ELSP_1EEEEEENS4_6LayoutISC_NS5_IJNSA_ILi0EEEST_ST_EEEEENS5_IJNS4_10UnderscoreESW_SW_EEEEENS4_13SM90_TMA_LOADENS4_14ComposedLayoutINS4_7SwizzleILi2ELi4ELi3EEENS4_18smem_ptr_flag_bitsILi8EEENSS_INS5_IJNSA_ILi8EEESF_EEENS5_IJSF_SB_EEEEEEEvNS4_8identityESZ_S19_vS1A_EENS_8epilogue10collective6detail29Sm90TmaWarpSpecializedAdapterINS1D_15DefaultEpilogueISI_SJ_SJ_NS1C_6thread17LinearCombinationISI_Li1EffLNS1H_9ScaleType4KindE0ELNS_15FloatRoundStyleE2ESI_EENS1_15EpilogueDefaultEEEEEvvEEEEvNT_6ParamsE:
[----:B------:R-:W-:Y:S01]  /*0000*/  LDC R1, c[0x0][0x28] ;  /* 0x00000a00ff017b82 */ /* 0x000fe20000000800 */
[----:B------:R-:W0:Y:S01]  /*0010*/  S2R R7, SR_TID.X ;  /* 0x0000000000077919 */ /* 0x000e220000002100 */
[----:B------:R-:W-:Y:S01]  /*0020*/  ELECT P0, URZ, PT ;  /* 0x00000000003f782f */ /* 0x000fe20003800000 */
[----:B------:R-:W-:Y:S01]  /*0030*/  BSSY B0, `(.L_x_0) ;  /* 0x0000014000007945 */ /* 0x000fe20003800000 */
[----:B0-----:R-:W-:-:S05]  /*0040*/  SHF.R.U32.HI R0, RZ, 0x5, R7 ;  /* 0x00000005ff007819 */ /* 0x001fca0000011607 */
[----:B------:R-:W0:Y:S02]  /*0050*/  SHFL.IDX PT, R2, R0, RZ, 0x1f ;  /* 0x00001fff00027589 */ /* 0x000e2400000e0000 */
[----:B0-----:R-:W-:Y:S02]  /*0060*/  R2UR UR10, R2 ;  /* 0x00000000020a72ca */ /* 0x001fe400000e0000 */
[----:B------:R-:W-:-:S05]  /*0070*/  SHF.R.U32.HI R2, RZ, 0x7, R7 ;  /* 0x00000007ff027819 */ /* 0x000fca0000011607 */
[----:B------:R0:W1:Y:S06]  /*0080*/  SHFL.IDX PT, R3, R2, RZ, 0x1f ;  /* 0x00001fff02037589 */ /* 0x00006c00000e0000 */
[----:B------:R-:W-:Y:S02]  /*0090*/  USHF.R.S32.HI UR4, URZ, 0x1f, UR10 ;  /* 0x0000001f3f047899 */ /* 0x000fe4000801140a */
[----:B------:R-:W-:Y:S02]  /*00a0*/  ISETP.NE.OR P0, PT, RZ, UR10, !P0 ;  /* 0x0000000aff007c0c */ /* 0x000fe4000c705670 */
[----:B------:R-:W-:-:S04]  /*00b0*/  ULEA.HI UR4, UR4, UR10, URZ, 0x2 ;  /* 0x0000000a04047291 */ /* 0x000fc8000f8f103f */
[----:B------:R-:W-:-:S04]  /*00c0*/  ULOP3.LUT UR4, UR4, 0xfffffffc, URZ, 0xc0, !UPT ;  /* 0xfffffffc04047892 */ /* 0x000fc8000f8ec03f */
[----:B------:R-:W-:-:S03]  /*00d0*/  UIADD3 UR10, UR10, -UR4, URZ ;  /* 0x800000040a0a7290 */ /* 0x000fc6000fffe03f */
[----:B0-----:R-:W-:Y:S09]  /*00e0*/  @P0 BRA `(.L_x_1) ;  /* 0x0000000000200947 */ /* 0x001ff20003800000 */
[----:B------:R-:W-:Y:S02]  /*00f0*/  ULDC.64 UR4, c[0x0][0x198] ;  /* 0x0000660000047ab9 */ /* 0x000fe40000000a00 */
[----:B------:R-:W-:Y:S02]  /*0100*/  UIADD3 UR6, UP0, UR4, 0xf0, URZ ;  /* 0x000000f004067890 */ /* 0x000fe4000ff1e03f */
[----:B------:R-:W-:Y:S02]  /*0110*/  UIADD3 UR4, UP1, UR4, 0x1f0, URZ ;  /* 0x000001f004047890 */ /* 0x000fe4000ff3e03f */
[----:B------:R-:W-:Y:S02]  /*0120*/  UIADD3.X UR7, URZ, UR5, URZ, UP0, !UPT ;  /* 0x000000053f077290 */ /* 0x000fe400087fe43f */
[----:B------:R-:W-:-:S07]  /*0130*/  UIADD3.X UR5, URZ, UR5, URZ, UP1, !UPT ;  /* 0x000000053f057290 */ /* 0x000fce0008ffe43f */
[----:B------:R0:W-:Y:S02]  /*0140*/  UTMACCTL.PF [UR6] ;  /* 0x00000000060079b9 */ /* 0x0001e40008040000 */
[----:B------:R0:W-:Y:S02]  /*0150*/  UTMACCTL.PF [UR4] ;  /* 0x00000000040079b9 */ /* 0x0001e40008040000 */
[----:B0-----:R-:W-:Y:S01]  /*0160*/  NOP ;  /* 0x0000000000007918 */ /* 0x001fe20000000000 */
.L_x_1:
[----:B------:R-:W-:Y:S05]  /*0170*/  BSYNC B0 ;  /* 0x0000000000007941 */ /* 0x000fea0003800000 */
.L_x_0:
[----:B------:R-:W0:Y:S01]  /*0180*/  SHFL.IDX PT, R4, R0, RZ, 0x1f ;  /* 0x00001fff00047589 */ /* 0x000e2200000e0000 */
[----:B-1----:R-:W-:Y:S01]  /*0190*/  R2UR UR20, R3 ;  /* 0x00000000031472ca */ /* 0x002fe200000e0000 */
[----:B------:R-:W-:-:S04]  /*01a0*/  UISETP.NE.AND UP0, UPT, UR10, 0x3, UPT ;  /* 0x000000030a00788c */ /* 0x000fc8000bf05270 */
[----:B------:R-:W-:-:S08]  /*01b0*/  UISETP.EQ.OR UP0, UPT, UR10, URZ, !UP0 ;  /* 0x0000003f0a00728c */ /* 0x000fd0000c702670 */
[----:B------:R-:W-:Y:S02]  /*01c0*/  UIADD3 UR24, UR20, -0x1, URZ ;  /* 0xffffffff14187890 */ /* 0x000fe4000fffe03f */
[----:B------:R-:W-:Y:S02]  /*01d0*/  UISETP.EQ.AND UP0, UPT, UR20, URZ, UP0 ;  /* 0x0000003f1400728c */ /* 0x000fe40008702270 */
[----:B------:R-:W-:Y:S02]  /*01e0*/  UISETP.GE.U32.AND UP1, UPT, UR24, 0x2, UPT ;  /* 0x000000021800788c */ /* 0x000fe4000bf26070 */
[----:B------:R-:W-:Y:S01]  /*01f0*/  USEL UR7, URZ, 0x1, !UP0 ;  /* 0x000000013f077887 */ /* 0x000fe2000c000000 */
[----:B0-----:R-:W-:-:S03]  /*0200*/  ISETP.NE.AND P0, PT, R4, RZ, PT ;  /* 0x000000ff0400720c */ /* 0x001fc60003f05270 */
[----:B------:R-:W-:-:S10]  /*0210*/  USEL UR7, UR7, 0x2, UP1 ;  /* 0x0000000207077887 */ /* 0x000fd40008800000 */
[----:B------:R-:W-:Y:S05]  /*0220*/  @P0 BRA `(.L_x_2) ;  /* 0x0000000000c40947 */ /* 0x000fea0003800000 */
[----:B------:R-:W-:Y:S01]  /*0230*/  ELECT P0, URZ, PT ;  /* 0x00000000003f782f */ /* 0x000fe20003800000 */
[----:B------:R-:W-:-:S12]  /*0240*/  BSSY B0, `(.L_x_2) ;  /* 0x000002f000007945 */ /* 0x000fd80003800000 */
[----:B------:R-:W-:Y:S05]  /*0250*/  @!P0 BRA `(.L_x_3) ;  /* 0x0000000000b48947 */ /* 0x000fea0003800000 */
[----:B------:R-:W0:Y:S01]  /*0260*/  S2UR UR6, SR_CgaCtaId ;  /* 0x00000000000679c3 */ /* 0x000e220000008800 */
[----:B------:R-:W-:Y:S01]  /*0270*/  UMOV UR4, 0x400 ;  /* 0x0000040000047882 */ /* 0x000fe20000000000 */
[----:B------:R-:W-:Y:S01]  /*0280*/  UMOV UR5, 0x1 ;  /* 0x0000000100057882 */ /* 0x000fe20000000000 */
[----:B------:R-:W-:Y:S02]  /*0290*/  UMOV UR8, 0x80 ;  /* 0x0000008000087882 */ /* 0x000fe40000000000 */
[----:B------:R-:W-:-:S04]  /*02a0*/  UIADD3 UR8, -UR8, 0x100000, URZ ;  /* 0x0010000008087890 */ /* 0x000fc8000fffe13f */
[----:B------:R-:W-:Y:S02]  /*02b0*/  USHF.L.U32 UR9, UR8, 0xb, URZ ;  /* 0x0000000b08097899 */ /* 0x000fe4000800063f */
[----:B------:R-:W-:Y:S02]  /*02c0*/  USHF.L.U32 UR8, UR8, 0x1, URZ ;  /* 0x0000000108087899 */ /* 0x000fe4000800063f */
[----:B0-----:R-:W-:Y:S02]  /*02d0*/  ULEA UR6, UR6, UR4, 0x18 ;  /* 0x0000000406067291 */ /* 0x001fe4000f8ec03f */
[----:B------:R-:W-:-:S04]  /*02e0*/  UIADD3 UR4, -UR5, 0x100000, URZ ;  /* 0x0010000005047890 */ /* 0x000fc8000fffe13f */
[----:B------:R-:W-:Y:S02]  /*02f0*/  USHF.L.U32 UR5, UR4, 0xb, URZ ;  /* 0x0000000b04057899 */ /* 0x000fe4000800063f */
[----:B------:R-:W-:Y:S01]  /*0300*/  USHF.L.U32 UR4, UR4, 0x1, URZ ;  /* 0x0000000104047899 */ /* 0x000fe2000800063f */
[----:B------:R-:W0:Y:S11]  /*0310*/  FENCE.VIEW.ASYNC.S ;  /* 0x00000000000073c6 */ /* 0x000e360000000000 */
[----:B0-----:R0:W1:Y:S01]  /*0320*/  SYNCS.EXCH.64 URZ, [UR6], UR4 ;  /* 0x00000004063f75b2 */ /* 0x0010620008000100 */
[----:B------:R0:W2:Y:S01]  /*0330*/  SYNCS.EXCH.64 URZ, [UR6+0x80], UR8 ;  /* 0x00008008063f75b2 */ /* 0x0000a20008000100 */
[----:B------:R0:W3:Y:S01]  /*0340*/  SYNCS.EXCH.64 URZ, [UR6+0x8], UR4 ;  /* 0x00000804063f75b2 */ /* 0x0000e20008000100 */
[----:B------:R0:W4:Y:S01]  /*0350*/  SYNCS.EXCH.64 URZ, [UR6+0x88], UR8 ;  /* 0x00008808063f75b2 */ /* 0x0001220008000100 */
[----:B------:R0:W0:Y:S01]  /*0360*/  SYNCS.EXCH.64 URZ, [UR6+0x10], UR4 ;  /* 0x00001004063f75b2 */ /* 0x0000220008000100 */
        /* <DEDUP_REMOVED lines=27> */
[----:B-1234-:R-:W-:Y:S01]  /*0520*/  NOP ;  /* 0x0000000000007918 */ /* 0x01efe20000000000 */
.L_x_3:
[----:B0-----:R-:W-:Y:S05]  /*0530*/  BSYNC B0 ;  /* 0x0000000000007941 */ /* 0x001fea0003800000 */
.L_x_2:
[----:B------:R-:W0:Y:S01]  /*0540*/  SHFL.IDX PT, R4, R0, RZ, 0x1f ;  /* 0x00001fff00047589 */ /* 0x000e2200000e0000 */
[----:B------:R-:W-:Y:S01]  /*0550*/  ELECT P0, URZ, PT ;  /* 0x00000000003f782f */ /* 0x000fe20003800000 */
[----:B------:R-:W-:Y:S01]  /*0560*/  NOP ;  /* 0x0000000000007918 */ /* 0x000fe20000000000 */
[----:B------:R-:W-:Y:S01]  /*0570*/  ELECT P1, URZ, PT ;  /* 0x00000000003f782f */ /* 0x000fe20003820000 */
[----:B------:R1:W2:Y:S01]  /*0580*/  SHFL.IDX PT, R3, R0, RZ, 0x1f ;  /* 0x00001fff00037589 */ /* 0x0002a200000e0000 */
[----:B------:R-:W-:Y:S01]  /*0590*/  UMOV UR4, 0x20 ;  /* 0x0000002000047882 */ /* 0x000fe20000000000 */
[----:B------:R-:W-:Y:S01]  /*05a0*/  UMOV UR9, 0x80 ;  /* 0x0000008000097882 */ /* 0x000fe20000000000 */
[----:B------:R-:W-:Y:S01]  /*05b0*/  NOP ;  /* 0x0000000000007918 */ /* 0x000fe20000000000 */
[----:B------:R3:W4:Y:S01]  /*05c0*/  SHFL.IDX PT, R11, R2, RZ, 0x1f ;  /* 0x00001fff020b7589 */ /* 0x00072200000e0000 */
[----:B------:R-:W-:Y:S01]  /*05d0*/  ULDC.64 UR16, c[0x0][0x208] ;  /* 0x0000820000107ab9 */ /* 0x000fe20000000a00 */
[----:B-1----:R-:W-:-:S04]  /*05e0*/  SHF.R.S32.HI R0, RZ, 0x1f, R7 ;  /* 0x0000001fff007819 */ /* 0x002fc80000011407 */
[----:B------:R-:W-:-:S04]  /*05f0*/  LEA.HI R0, R0, R7, RZ, 0x7 ;  /* 0x0000000700007211 */ /* 0x000fc800078f38ff */
[----:B------:R-:W-:Y:S02]  /*0600*/  LOP3.LUT R0, R0, 0xffffff80, RZ, 0xc0, !PT ;  /* 0xffffff8000007812 */ /* 0x000fe400078ec0ff */
[----:B0-----:R-:W-:-:S03]  /*0610*/  ISETP.NE.OR P0, PT, R4, RZ, !P0 ;  /* 0x000000ff0400720c */ /* 0x001fc60004705670 */
[----:B------:R-:W-:Y:S01]  /*0620*/  IMAD.IADD R6, R7, 0x1, -R0 ;  /* 0x0000000107067824 */ /* 0x000fe200078e0a00 */
[----:B--2---:R-:W-:-:S09]  /*0630*/  ISETP.NE.OR P1, PT, R3, RZ, !P1 ;  /* 0x000000ff0300720c */ /* 0x004fd20004f25670 */
[----:B------:R-:W-:-:S04]  /*0640*/  VOTEU.ALL UP0, P0 ;  /* 0x00000000003f7886 */ /* 0x000fc80000000000 */
[----:B------:R-:W-:Y:S01]  /*0650*/  VOTEU.ALL UP1, P1 ;  /* 0x00000000003f7886 */ /* 0x000fe20000820000 */
[----:B------:R-:W0:Y:S01]  /*0660*/  @!UP0 S2UR UR8, SR_CgaCtaId ;  /* 0x00000000000889c3 */ /* 0x000e220000008800 */
[----:B------:R-:W-:Y:S01]  /*0670*/  @!UP0 UMOV UR6, 0x400 ;  /* 0x0000040000068882 */ /* 0x000fe20000000000 */
[----:B------:R-:W-:-:S04]  /*0680*/  @!UP0 UIADD3 UR4, -UR4, 0x100000, URZ ;  /* 0x0010000004048890 */ /* 0x000fc8000fffe13f */
[----:B------:R-:W-:Y:S02]  /*0690*/  @!UP0 USHF.L.U32 UR5, UR4, 0xb, URZ ;  /* 0x0000000b04058899 */ /* 0x000fe4000800063f */
[----:B------:R-:W-:Y:S01]  /*06a0*/  @!UP0 USHF.L.U32 UR4, UR4, 0x1, URZ ;  /* 0x0000000104048899 */ /* 0x000fe2000800063f */
[----:B------:R-:W-:Y:S01]  /*06b0*/  @!UP1 UMOV UR11, 0x400 ;  /* 0x00000400000b9882 */ /* 0x000fe20000000000 */
[----:B------:R-:W-:Y:S01]  /*06c0*/  VOTEU.ALL UP2, P1 ;  /* 0x00000000003f7886 */ /* 0x000fe20000840000 */
[----:B------:R-:W-:Y:S01]  /*06d0*/  VOTEU.ALL UP3, P1 ;  /* 0x00000000003f7886 */ /* 0x000fe20000860000 */
[----:B------:R-:W-:Y:S01]  /*06e0*/  VOTEU.ALL UP4, P1 ;  /* 0x00000000003f7886 */ /* 0x000fe20000880000 */
[----:B------:R-:W1:Y:S01]  /*06f0*/  @!UP1 S2UR UR12, SR_CgaCtaId ;  /* 0x00000000000c99c3 */ /* 0x000e620000008800 */
[----:B------:R-:W-:Y:S01]  /*0700*/  VOTEU.ALL UP5, P1 ;  /* 0x00000000003f7886 */ /* 0x000fe200008a0000 */
[----:B------:R-:W-:Y:S01]  /*0710*/  ISETP.NE.AND P1, PT, RZ, UR20, PT ;  /* 0x00000014ff007c0c */ /* 0x000fe2000bf25270 */
[----:B0-----:R-:W-:-:S02]  /*0720*/  @!UP0 ULEA UR6, UR8, UR6, 0x18 ;  /* 0x0000000608068291 */ /* 0x001fc4000f8ec03f */
[----:B------:R-:W-:-:S04]  /*0730*/  @!UP1 UIADD3 UR8, -UR9, 0x100000, URZ ;  /* 0x0010000009089890 */ /* 0x000fc8000fffe13f */
[----:B------:R-:W-:Y:S02]  /*0740*/  @!UP1 USHF.L.U32 UR9, UR8, 0xb, URZ ;  /* 0x0000000b08099899 */ /* 0x000fe4000800063f */
[----:B------:R-:W-:Y:S01]  /*0750*/  @!UP1 USHF.L.U32 UR8, UR8, 0x1, URZ ;  /* 0x0000000108089899 */ /* 0x000fe2000800063f */
[----:B------:R-:W-:Y:S01]  /*0760*/  VOTEU.ALL UP0, P0 ;  /* 0x00000000003f7886 */ /* 0x000fe20000000000 */
[----:B-1----:R-:W-:Y:S01]  /*0770*/  @!UP1 ULEA UR11, UR12, UR11, 0x18 ;  /* 0x0000000b0c0b9291 */ /* 0x002fe2000f8ec03f */
[----:B------:R-:W-:Y:S01]  /*0780*/  VOTEU.ALL UP1, P0 ;  /* 0x00000000003f7886 */ /* 0x000fe20000020000 */
[----:B------:R-:W0:Y:S02]  /*0790*/  FENCE.VIEW.ASYNC.S ;  /* 0x00000000000073c6 */ /* 0x000e240000000000 */
[----:B0-----:R-:W0:Y:S02]  /*07a0*/  @!UP0 SYNCS.EXCH.64 URZ, [UR6+0x130], UR4 ;  /* 0x00013004063f85b2 */ /* 0x001e240008000100 */
[----:B------:R1:W0:Y:S01]  /*07b0*/  @!UP1 SYNCS.EXCH.64 URZ, [UR6+0x138], UR4 ;  /* 0x00013804063f95b2 */ /* 0x0002220008000100 */
[----:B------:R-:W-:Y:S01]  /*07c0*/  NOP ;  /* 0x0000000000007918 */ /* 0x000fe20000000000 */
[----:B-1----:R-:W-:-:S02]  /*07d0*/  ULDC.64 UR4, c[0x0][0x598] ;  /* 0x0001660000047ab9 */ /* 0x002fc40000000a00 */
[----:B------:R-:W-:Y:S02]  /*07e0*/  ISETP.NE.U32.AND P0, PT, RZ, UR4, PT ;  /* 0x00000004ff007c0c */ /* 0x000fe4000bf05070 */
[----:B------:R3:W0:Y:S02]  /*07f0*/  @!UP2 SYNCS.EXCH.64 URZ, [UR11+0x110], UR8 ;  /* 0x000110080b3fa5b2 */ /* 0x0006240008000100 */
[----:B------:R-:W-:Y:S01]  /*0800*/  ISETP.NE.AND.EX P0, PT, RZ, UR5, PT, P0 ;  /* 0x00000005ff007c0c */ /* 0x000fe2000bf05300 */
[----:B------:R3:W0:Y:S01]  /*0810*/  @!UP3 SYNCS.EXCH.64 URZ, [UR11+0x118], UR8 ;  /* 0x000118080b3fb5b2 */ /* 0x0006220008000100 */
[----:B------:R3:W0:Y:S01]  /*0820*/  @!UP4 SYNCS.EXCH.64 URZ, [UR11+0x120], UR8 ;  /* 0x000120080b3fc5b2 */ /* 0x0006220008000100 */
[----:B------:R3:W0:Y:S01]  /*0830*/  @!UP5 SYNCS.EXCH.64 URZ, [UR11+0x128], UR8 ;  /* 0x000128080b3fd5b2 */ /* 0x0006220008000100 */
[----:B------:R-:W-:Y:S01]  /*0840*/  NOP ;  /* 0x0000000000007918 */ /* 0x000fe20000000000 */
[----:B0-----:R-:W-:Y:S08]  /*0850*/  BAR.SYNC.DEFER_BLOCKING 0x0 ;  /* 0x0000000000007b1d */ /* 0x001ff00000010000 */
[----:B---34-:R-:W-:Y:S05]  /*0860*/  @!P0 BRA `(.L_x_4) ;  /* 0x00000000001c8947 */ /* 0x018fea0003800000 */
[----:B------:R-:W0:Y:S02]  /*0870*/  LDC.64 R2, c[0x0][0x598] ;  /* 0x00016600ff027b82 */ /* 0x000e240000000a00 */
[----:B0-----:R-:W2:Y:S02]  /*0880*/  LDG.E.64 R2, desc[UR16][R2.64] ;  /* 0x0000001002027981 */ /* 0x001ea4000c1e1b00 */
[----:B--2---:R-:W-:-:S04]  /*0890*/  ISETP.NE.U32.AND P0, PT, R2, RZ, PT ;  /* 0x000000ff0200720c */ /* 0x004fc80003f05070 */
[----:B------:R-:W-:-:S13]  /*08a0*/  ISETP.NE.AND.EX P0, PT, R3, RZ, PT, P0 ;  /* 0x000000ff0300720c */ /* 0x000fda0003f05300 */
[----:B------:R-:W-:Y:S05]  /*08b0*/  @!P0 BRA `(.L_x_4) ;  /* 0x0000000000088947 */ /* 0x000fea0003800000 */
[----:B------:R2:W5:Y:S01]  /*08c0*/  LD.E R9, desc[UR16][R2.64] ;  /* 0x0000001002097980 */ /* 0x000562000c101900 */
[----:B------:R-:W-:Y:S05]  /*08d0*/  BRA `(.L_x_5) ;  /* 0x0000000000207947 */ /* 0x000fea0003800000 */
.L_x_4:
[----:B------:R-:W-:Y:S02]  /*08e0*/  ULDC.64 UR4, c[0x0][0x588] ;  /* 0x0001620000047ab9 */ /* 0x000fe40000000a00 */
[----:B------:R-:W-:-:S04]  /*08f0*/  ISETP.NE.U32.AND P0, PT, RZ, UR4, PT ;  /* 0x00000004ff007c0c */ /* 0x000fc8000bf05070 */
[----:B------:R-:W-:-:S13]  /*0900*/  ISETP.NE.AND.EX P0, PT, RZ, UR5, PT, P0 ;  /* 0x00000005ff007c0c */ /* 0x000fda000bf05300 */
[----:B------:R-:W-:Y:S05]  /*0910*/  @!P0 BRA `(.L_x_6) ;  /* 0x00000000000c8947 */ /* 0x000fea0003800000 */
[----:B------:R-:W0:Y:S02]  /*0920*/  LDC.64 R2, c[0x0][0x588] ;  /* 0x00016200ff027b82 */ /* 0x000e240000000a00 */
[----:B0-----:R0:W5:Y:S01]  /*0930*/  LDG.E R9, desc[UR16][R2.64] ;  /* 0x0000001002097981 */ /* 0x001162000c1e1900 */
[----:B------:R-:W-:Y:S05]  /*0940*/  BRA `(.L_x_5) ;  /* 0x0000000000047947 */ /* 0x000fea0003800000 */
.L_x_6:
[----:B------:R-:W1:Y:S02]  /*0950*/  LDC R9, c[0x0][0x580] ;  /* 0x00016000ff097b82 */ /* 0x000e640000000800 */
.L_x_5:
[----:B------:R-:W-:Y:S02]  /*0960*/  ULDC.64 UR4, c[0x0][0x5a0] ;  /* 0x0001680000047ab9 */ /* 0x000fe40000000a00 */
[----:B------:R-:W-:-:S04]  /*0970*/  ISETP.NE.U32.AND P0, PT, RZ, UR4, PT ;  /* 0x00000004ff007c0c */ /* 0x000fc8000bf05070 */
[----:B------:R-:W-:-:S13]  /*0980*/  ISETP.NE.AND.EX P0, PT, RZ, UR5, PT, P0 ;  /* 0x00000005ff007c0c */ /* 0x000fda000bf05300 */
[----:B------:R-:W-:Y:S05]  /*0990*/  @!P0 BRA `(.L_x_7) ;  /* 0x00000000001c8947 */ /* 0x000fea0003800000 */
[----:B0-2---:R-:W0:Y:S02]  /*09a0*/  LDC.64 R2, c[0x0][0x5a0] ;  /* 0x00016800ff027b82 */ /* 0x005e240000000a00 */
[----:B0-----:R-:W2:Y:S02]  /*09b0*/  LDG.E.64 R2, desc[UR16][R2.64] ;  /* 0x0000001002027981 */ /* 0x001ea4000c1e1b00 */
[----:B--2---:R-:W-:-:S04]  /*09c0*/  ISETP.NE.U32.AND P0, PT, R2, RZ, PT ;  /* 0x000000ff0200720c */ /* 0x004fc80003f05070 */
[----:B------:R-:W-:-:S13]  /*09d0*/  ISETP.NE.AND.EX P0, PT, R3, RZ, PT, P0 ;  /* 0x000000ff0300720c */ /* 0x000fda0003f05300 */
[----:B------:R-:W-:Y:S05]  /*09e0*/  @!P0 BRA `(.L_x_7) ;  /* 0x0000000000088947 */ /* 0x000fea0003800000 */
[----:B------:R0:W5:Y:S01]  /*09f0*/  LD.E R8, desc[UR16][R2.64] ;  /* 0x0000001002087980 */ /* 0x000162000c101900 */
[----:B------:R-:W-:Y:S05]  /*0a00*/  BRA `(.L_x_8) ;  /* 0x0000000000207947 */ /* 0x000fea0003800000 */
.L_x_7:
[----:B------:R-:W-:Y:S02]  /*0a10*/  ULDC.64 UR4, c[0x0][0x590] ;  /* 0x0001640000047ab9 */ /* 0x000fe40000000a00 */
[----:B------:R-:W-:-:S04]  /*0a20*/  ISETP.NE.U32.AND P0, PT, RZ, UR4, PT ;  /* 0x00000004ff007c0c */ /* 0x000fc8000bf05070 */
[----:B------:R-:W-:-:S13]  /*0a30*/  ISETP.NE.AND.EX P0, PT, RZ, UR5, PT, P0 ;  /* 0x00000005ff007c0c */ /* 0x000fda000bf05300 */
[----:B------:R-:W-:Y:S05]  /*0a40*/  @!P0 BRA `(.L_x_9) ;  /* 0x00000000000c8947 */ /* 0x000fea0003800000 */
[----:B0-2---:R-:W0:Y:S02]  /*0a50*/  LDC.64 R2, c[0x0][0x590] ;  /* 0x00016400ff027b82 */ /* 0x005e240000000a00 */
[----:B0-----:R4:W5:Y:S01]  /*0a60*/  LDG.E R8, desc[UR16][R2.64] ;  /* 0x0000001002087981 */ /* 0x001962000c1e1900 */
[----:B------:R-:W-:Y:S05]  /*0a70*/  BRA `(.L_x_8) ;  /* 0x0000000000047947 */ /* 0x000fea0003800000 */
.L_x_9:
[----:B------:R-:W3:Y:S02]  /*0a80*/  LDC R8, c[0x0][0x584] ;  /* 0x00016100ff087b82 */ /* 0x000ee40000000800 */
.L_x_8:
[----:B------:R-:W1:Y:S01]  /*0a90*/  S2UR UR6, SR_CTAID.Y ;  /* 0x00000000000679c3 */ /* 0x000e620000002600 */
[----:B------:R-:W-:Y:S01]  /*0aa0*/  ULDC UR5, c[0x0][0x65c] ;  /* 0x0001970000057ab9 */ /* 0x000fe20000000800 */
[----:B------:R-:W-:Y:S01]  /*0ab0*/  UISETP.NE.AND UP0, UPT, UR20, 0x2, UPT ;  /* 0x000000021400788c */ /* 0x000fe2000bf05270 */
[----:B------:R-:W-:Y:S01]  /*0ac0*/  PRMT R10, RZ, 0x7610, R10 ;  /* 0x00007610ff0a7816 */ /* 0x000fe2000000000a */
[----:B------:R-:W-:Y:S01]  /*0ad0*/  UISETP.NE.AND UP2, UPT, UR5, 0x1, UPT ;  /* 0x000000010500788c */ /* 0x000fe2000bf45270 */
[----:B------:R-:W-:Y:S02]  /*0ae0*/  IMAD.MOV.U32 R5, RZ, RZ, -0x1 ;  /* 0xffffffffff057424 */ /* 0x000fe400078e00ff */
[----:B------:R-:W-:Y:S01]  /*0af0*/  IMAD.MOV.U32 R4, RZ, RZ, -0x1 ;  /* 0xffffffffff047424 */ /* 0x000fe200078e00ff */
[----:B------:R-:W1:Y:S07]  /*0b00*/  S2UR UR4, SR_CTAID.X ;  /* 0x00000000000479c3 */ /* 0x000e6e0000002500 */
[----:B------:R-:W-:Y:S01]  /*0b10*/  @UP2 ULDC UR18, c[0x0][0x10] ;  /* 0x0000040000122ab9 */ /* 0x000fe20000000800 */
[----:B------:R-:W-:Y:S01]  /*0b20*/  @UP2 UMOV UR9, URZ ;  /* 0x0000003f00092c82 */ /* 0x000fe20008000000 */
[----:B------:R-:W-:Y:S01]  /*0b30*/  @UP2 UMOV UR5, URZ ;  /* 0x0000003f00052c82 */ /* 0x000fe20008000000 */
[----:B0-2-4-:R-:W0:Y:S01]  /*0b40*/  LDC.64 R2, c[0x0][0x650] ;  /* 0x00019400ff027b82 */ /* 0x015e220000000a00 */
[----:B-1----:R-:W-:-:S02]  /*0b50*/  @UP2 UMOV UR11, UR6 ;  /* 0x00000006000b2c82 */ /* 0x002fc40008000000 */
[----:B------:R-:W-:Y:S01]  /*0b60*/  @UP2 UMOV UR8, UR11 ;  /* 0x0000000b00082c82 */ /* 0x000fe20008000000 */
[----:B------:R-:W-:Y:S01]  /*0b70*/  @!UP2 UMOV UR11, UR6 ;  /* 0x00000006000bac82 */ /* 0x000fe20008000000 */
[----:B------:R-:W-:-:S03]  /*0b80*/  @UP2 UIMAD.WIDE.U32 UR18, UR4, UR18, UR8 ;  /* 0x00000012041222a5 */ /* 0x000fc6000f8e0008 */
[----:B------:R-:W-:Y:S01]  /*0b90*/  @!UP2 ULDC UR8, c[0x0][0xc] ;  /* 0x000003000008aab9 */ /* 0x000fe20000000800 */
[----:B------:R-:W-:Y:S01]  /*0ba0*/  ULDC UR12, c[0x0][0xc] ;  /* 0x00000300000c7ab9 */ /* 0x000fe20000000800 */
[----:B------:R-:W-:Y:S01]  /*0bb0*/  @UP2 UIADD3 UR19, UR19, UR5, URZ ;  /* 0x0000000513132290 */ /* 0x000fe2000fffe03f */
[----:B------:R-:W-:Y:S02]  /*0bc0*/  ULDC UR13, c[0x0][0x10] ;  /* 0x00000400000d7ab9 */ /* 0x000fe40000000800 */
[----:B------:R-:W-:Y:S01]  /*0bd0*/  UMOV UR5, URZ ;  /* 0x0000003f00057c82 */ /* 0x000fe20008000000 */
[----:B------:R-:W-:Y:S02]  /*0be0*/  UIMAD.WIDE.U32 UR12, UR12, UR13, URZ ;  /* 0x0000000d0c0c72a5 */ /* 0x000fe4000f8e003f */
[----:B------:R-:W-:Y:S01]  /*0bf0*/  @!UP2 UIMAD.WIDE.U32 UR8, UR8, UR11, UR4 ;  /* 0x0000000b0808a2a5 */ /* 0x000fe2000f8e0004 */
[----:B------:R-:W-:Y:S02]  /*0c00*/  ULDC UR6, c[0x0][0x14] ;  /* 0x0000050000067ab9 */ /* 0x000fe40000000800 */
[----:B------:R-:W-:-:S02]  /*0c10*/  UIMAD.WIDE.U32 UR14, UR12, UR6, URZ ;  /* 0x000000060c0e72a5 */ /* 0x000fc4000f8e003f */
[----:B------:R-:W-:Y:S02]  /*0c20*/  UIMAD UR6, UR13, UR6, URZ ;  /* 0x000000060d0672a4 */ /* 0x000fe4000f8e023f */
[----:B------:R-:W-:Y:S01]  /*0c30*/  @!UP2 UMOV UR18, UR8 ;  /* 0x000000080012ac82 */ /* 0x000fe20008000000 */
[----:B------:R-:W-:Y:S01]  /*0c40*/  @!UP2 UMOV UR19, UR9 ;  /* 0x000000090013ac82 */ /* 0x000fe20008000000 */
[----:B------:R-:W-:Y:S02]  /*0c50*/  UIADD3 UR6, UR15, UR6, URZ ;  /* 0x000000060f067290 */ /* 0x000fe4000fffe03f */
[----:B------:R-:W-:-:S04]  /*0c60*/  UIADD3 UR8, UP1, UR18, UR14, URZ ;  /* 0x0000000e12087290 */ /* 0x000fc8000ff3e03f */
[----:B------:R-:W-:Y:S02]  /*0c70*/  UIADD3.X UR9, UR19, UR6, URZ, UP1, !UPT ;  /* 0x0000000613097290 */ /* 0x000fe40008ffe43f */
[----:B------:R-:W-:Y:S02]  /*0c80*/  USEL UR8, UR8, UR18, !UP0 ;  /* 0x0000001208087287 */ /* 0x000fe4000c000000 */
[----:B------:R-:W-:-:S04]  /*0c90*/  USEL UR9, UR9, UR19, !UP0 ;  /* 0x0000001309097287 */ /* 0x000fc8000c000000 */
[----:B0-----:R-:W-:Y:S01]  /*0ca0*/  ISETP.LE.U32.AND P0, PT, R2, UR8, PT ;  /* 0x0000000802007c0c */ /* 0x001fe2000bf03070 */
[----:B------:R-:W-:Y:S02]  /*0cb0*/  IMAD.U32 R2, RZ, RZ, UR8 ;  /* 0x00000008ff027e24 */ /* 0x000fe4000f8e00ff */
[----:B------:R-:W-:-:S05]  /*0cc0*/  IMAD.U32 R0, RZ, RZ, UR9 ;  /* 0x00000009ff007e24 */ /* 0x000fca000f8e00ff */
[----:B------:R-:W-:Y:S01]  /*0cd0*/  ISETP.GE.U32.AND.EX P0, PT, R0, R3, PT, P0 ;  /* 0x000000030000720c */ /* 0x000fe20003f06100 */
[----:B------:R-:W-:Y:S02]  /*0ce0*/  IMAD.U32 R3, RZ, RZ, UR9 ;  /* 0x00000009ff037e24 */ /* 0x000fe4000f8e00ff */
[----:B------:R-:W-:-:S10]  /*0cf0*/  IMAD.MOV.U32 R0, RZ, RZ, -0x1 ;  /* 0xffffffffff007424 */ /* 0x000fd400078e00ff */
[----:B------:R-:W-:Y:S05]  /*0d00*/  @P0 BRA `(.L_x_10) ;  /* 0x0000000400880947 */ /* 0x000fea0003800000 */
[----:B------:R-:W-:Y:S01]  /*0d10*/  I2FP.F32.U32 R0, UR4 ;  /* 0x0000000400007c45 */ /* 0x000fe20008201000 */
[----:B------:R-:W-:Y:S01]  /*0d20*/  ULDC.64 UR22, c[0x0][0x628] ;  /* 0x00018a0000167ab9 */ /* 0x000fe20000000a00 */
[----:B------:R-:W-:Y:S01]  /*0d30*/  ULDC UR8, c[0x0][0x150] ;  /* 0x0000540000087ab9 */ /* 0x000fe20000000800 */
[----:B------:R-:W-:Y:S01]  /*0d40*/  ISETP.NE.U32.AND P0, PT, RZ, UR22, PT ;  /* 0x00000016ff007c0c */ /* 0x000fe2000bf05070 */
[----:B------:R-:W-:Y:S01]  /*0d50*/  ULDC UR21, c[0x0][0x630] ;  /* 0x00018c0000157ab9 */ /* 0x000fe20000000800 */
[----:B------:R-:W-:Y:S01]  /*0d60*/  FMUL R0, R0, UR8 ;  /* 0x0000000800007c20 */ /* 0x000fe20008400000 */
[----:B------:R-:W-:Y:S01]  /*0d70*/  R2UR UR25, R2 ;  /* 0x00000000021972ca */ /* 0x000fe200000e0000 */
[----:B------:R-:W-:Y:S01]  /*0d80*/  ULDC UR27, c[0x0][0x154] ;  /* 0x00005500001b7ab9 */ /* 0x000fe20000000800 */
[----:B------:R-:W-:Y:S01]  /*0d90*/  ISETP.NE.AND.EX P0, PT, RZ, UR23, PT, P0 ;  /* 0x00000017ff007c0c */ /* 0x000fe2000bf05300 */
[----:B------:R0:W1:Y:S01]  /*0da0*/  F2I.U32.TRUNC.NTZ R4, R0 ;  /* 0x0000000000047305 */ /* 0x000062000020f000 */
[----:B------:R-:W-:-:S02]  /*0db0*/  R2UR UR26, R3 ;  /* 0x00000000031a72ca */ /* 0x000fc400000e0000 */
[----:B------:R-:W-:Y:S02]  /*0dc0*/  R2UR UR8, R2 ;  /* 0x00000000020872ca */ /* 0x000fe400000e0000 */
[----:B------:R-:W-:-:S07]  /*0dd0*/  R2UR UR9, R3 ;  /* 0x00000000030972ca */ /* 0x000fce00000e0000 */
[----:B0-----:R-:W-:Y:S08]  /*0de0*/  @!P0 BRA `(.L_x_11) ;  /* 0x0000000000308947 */ /* 0x001ff00003800000 */
[----:B------:R-:W-:Y:S01]  /*0df0*/  R2UR UR8, R2 ;  /* 0x00000000020872ca */ /* 0x000fe200000e0000 */
[----:B------:R-:W-:Y:S01]  /*0e00*/  ULDC UR18, c[0x0][0x634] ;  /* 0x00018d0000127ab9 */ /* 0x000fe20000000800 */
[----:B------:R-:W-:-:S11]  /*0e10*/  R2UR UR20, R3 ;  /* 0x00000000031472ca */ /* 0x000fd600000e0000 */
[----:B------:R-:W-:-:S04]  /*0e20*/  UIADD3 UR18, UP1, UR8, UR18, URZ ;  /* 0x0000001208127290 */ /* 0x000fc8000ff3e03f */
[----:B------:R-:W-:-:S04]  /*0e30*/  UIADD3.X UR20, URZ, UR20, URZ, UP1, !UPT ;  /* 0x000000143f147290 */ /* 0x000fc80008ffe43f */
[----:B------:R-:W-:-:S04]  /*0e40*/  UIMAD.WIDE.U32 UR8, UR20, UR22, URZ ;  /* 0x00000016140872a5 */ /* 0x000fc8000f8e003f */
[----:B------:R-:W-:Y:S02]  /*0e50*/  UIMAD.WIDE.U32 UR12, UP1, UR18, UR23, UR8 ;  /* 0x00000017120c72a5 */ /* 0x000fe4000f820008 */
[----:B------:R-:W-:Y:S02]  /*0e60*/  UIMAD.WIDE.U32 UR8, UR18, UR22, URZ ;  /* 0x00000016120872a5 */ /* 0x000fe4000f8e003f */
[----:B------:R-:W-:Y:S02]  /*0e70*/  UIADD3.X UR19, URZ, URZ, URZ, UP1, !UPT ;  /* 0x0000003f3f137290 */ /* 0x000fe40008ffe43f */
[----:B------:R-:W-:Y:S01]  /*0e80*/  UIADD3 URZ, UP1, UR9, UR12, URZ ;  /* 0x0000000c093f7290 */ /* 0x000fe2000ff3e03f */
[----:B------:R-:W-:-:S03]  /*0e90*/  UMOV UR18, UR13 ;  /* 0x0000000d00127c82 */ /* 0x000fc60008000000 */
[----:B------:R-:W-:-:S12]  /*0ea0*/  UIMAD.WIDE.U32.X UR8, UR20, UR23, UR18, UP1 ;  /* 0x00000017140872a5 */ /* 0x000fd800088e0412 */
.L_x_11:
[----:B------:R-:W-:Y:S01]  /*0eb0*/  USHF.R.U64 UR5, UR8, UR21, UR9 ;  /* 0x0000001508057299 */ /* 0x000fe20008001209 */
[----:B------:R-:W-:Y:S01]  /*0ec0*/  I2FP.F32.U32 R0, UR11 ;  /* 0x0000000b00007c45 */ /* 0x000fe20008201000 */
[----:B------:R-:W-:Y:S01]  /*0ed0*/  USHF.R.U32.HI UR8, URZ, UR21, UR9 ;  /* 0x000000153f087299 */ /* 0x000fe20008011609 */
[----:B-1----:R-:W-:Y:S01]  /*0ee0*/  R2UR UR20, R4 ;  /* 0x00000000041472ca */ /* 0x002fe200000e0000 */
[----:B------:R-:W-:Y:S02]  /*0ef0*/  UIADD3 UR23, UP1, URZ, -UR5, URZ ;  /* 0x800000053f177290 */ /* 0x000fe4000ff3e03f */
[----:B------:R-:W-:Y:S01]  /*0f00*/  FMUL R0, R0, UR27 ;  /* 0x0000001b00007c20 */ /* 0x000fe20008400000 */
[----:B------:R-:W-:Y:S01]  /*0f10*/  ULDC.64 UR12, c[0x0][0x620] ;  /* 0x00018800000c7ab9 */ /* 0x000fe20000000a00 */
[----:B------:R-:W-:Y:S01]  /*0f20*/  UIADD3.X UR8, URZ, ~UR8, URZ, UP1, !UPT ;  /* 0x800000083f087290 */ /* 0x000fe20008ffe43f */
[----:B------:R-:W-:Y:S01]  /*0f30*/  UMOV UR18, UR25 ;  /* 0x0000001900127c82 */ /* 0x000fe20008000000 */
[----:B------:R-:W-:-:S02]  /*0f40*/  UMOV UR19, UR26 ;  /* 0x0000001a00137c82 */ /* 0x000fc40008000000 */
[----:B------:R-:W-:Y:S01]  /*0f50*/  UIMAD UR8, UR8, UR12, URZ ;  /* 0x0000000c080872a4 */ /* 0x000fe2000f8e023f */
[----:B------:R-:W0:Y:S01]  /*0f60*/  F2I.U32.TRUNC.NTZ R0, R0 ;  /* 0x0000000000007305 */ /* 0x000e22000020f000 */
[----:B------:R-:W-:Y:S02]  /*0f70*/  UIMAD.WIDE.U32 UR18, UR23, UR12, UR18 ;  /* 0x0000000c171272a5 */ /* 0x000fe4000f8e0012 */
[----:B------:R-:W-:Y:S01]  /*0f80*/  UIMAD UR23, UR23, UR13, UR8 ;  /* 0x0000000d171772a4 */ /* 0x000fe2000f8e0208 */
[----:B------:R-:W-:Y:S01]  /*0f90*/  ULDC UR30, c[0x0][0x658] ;  /* 0x00019600001e7ab9 */ /* 0x000fe20000000800 */
[----:B------:R-:W-:Y:S02]  /*0fa0*/  UMOV UR28, 0xffffffff ;  /* 0xffffffff001c7882 */ /* 0x000fe40000000000 */
[----:B------:R-:W-:Y:S01]  /*0fb0*/  UIADD3 UR23, UR19, UR23, URZ ;  /* 0x0000001713177290 */ /* 0x000fe2000fffe03f */
[----:B------:R-:W-:Y:S01]  /*0fc0*/  ULDC UR25, c[0x0][0x618] ;  /* 0x0001860000197ab9 */ /* 0x000fe20000000800 */
[----:B------:R-:W-:Y:S01]  /*0fd0*/  ULDC.64 UR8, c[0x0][0x640] ;  /* 0x0001900000087ab9 */ /* 0x000fe20000000a00 */
[----:B------:R-:W-:Y:S01]  /*0fe0*/  USHF.L.U32 UR19, UR28, UR30, URZ ;  /* 0x0000001e1c137299 */ /* 0x000fe2000800063f */
[----:B------:R-:W-:Y:S01]  /*0ff0*/  ISETP.NE.U32.AND P0, PT, RZ, UR8, PT ;  /* 0x00000008ff007c0c */ /* 0x000fe2000bf05070 */
[----:B------:R-:W-:-:S02]  /*1000*/  USHF.R.U64 UR28, UR18, UR25, UR23 ;  /* 0x00000019121c7299 */ /* 0x000fc40008001217 */
[----:B------:R-:W-:Y:S01]  /*1010*/  USHF.R.U32.HI UR18, URZ, UR25, UR23 ;  /* 0x000000193f127299 */ /* 0x000fe20008011617 */
[----:B0-----:R-:W-:Y:S01]  /*1020*/  R2UR UR22, R0 ;  /* 0x00000000001672ca */ /* 0x001fe200000e0000 */
[----:B------:R-:W-:Y:S01]  /*1030*/  ULDC UR27, c[0x0][0x608] ;  /* 0x00018200001b7ab9 */ /* 0x000fe20000000800 */
[----:B------:R-:W-:Y:S01]  /*1040*/  ISETP.NE.AND.EX P0, PT, RZ, UR9, PT, P0 ;  /* 0x00000009ff007c0c */ /* 0x000fe2000bf05300 */
[----:B------:R-:W-:Y:S02]  /*1050*/  USHF.R.U64 UR32, UR28, UR27, UR18 ;  /* 0x0000001b1c207299 */ /* 0x000fe40008001212 */
[----:B------:R-:W-:Y:S01]  /*1060*/  USHF.R.U32.HI UR18, URZ, UR27, UR18 ;  /* 0x0000001b3f127299 */ /* 0x000fe20008011612 */
[----:B------:R-:W-:Y:S01]  /*1070*/  UMOV UR26, 0x1 ;  /* 0x00000001001a7882 */ /* 0x000fe20000000000 */
[----:B------:R-:W-:Y:S02]  /*1080*/  UIADD3 UR20, -UR20, URZ, URZ ;  /* 0x0000003f14147290 */ /* 0x000fe4000fffe13f */
[----:B------:R-:W-:-:S02]  /*1090*/  USHF.R.U64 UR33, UR32, UR30, UR18 ;  /* 0x0000001e20217299 */ /* 0x000fc40008001212 */
[----:B------:R-:W-:Y:S01]  /*10a0*/  USHF.L.U32 UR25, UR26, UR30, URZ ;  /* 0x0000001e1a197299 */ /* 0x000fe2000800063f */
[----:B------:R-:W-:Y:S01]  /*10b0*/  ULDC UR21, c[0x0][0x144] ;  /* 0x0000510000157ab9 */ /* 0x000fe20000000800 */
[----:B------:R-:W-:Y:S01]  /*10c0*/  ULDC UR12, c[0x0][0x600] ;  /* 0x00018000000c7ab9 */ /* 0x000fe20000000800 */
[----:B------:R-:W-:Y:S02]  /*10d0*/  ULOP3.LUT UR26, URZ, UR19, URZ, 0x33, !UPT ;  /* 0x000000133f1a7292 */ /* 0x000fe4000f8e333f */
[----:B------:R-:W-:Y:S02]  /*10e0*/  USHF.R.U32.HI UR19, URZ, UR30, UR18 ;  /* 0x0000001e3f137299 */ /* 0x000fe40008011612 */
[----:B------:R-:W-:Y:S02]  /*10f0*/  UIADD3 UR13, UR12, -0x1, URZ ;  /* 0xffffffff0c0d7890 */ /* 0x000fe4000fffe03f */
[----:B------:R-:W-:Y:S02]  /*1100*/  UIADD3 UR29, -UR22, URZ, URZ ;  /* 0x0000003f161d7290 */ /* 0x000fe4000fffe13f */
[----:B------:R-:W-:Y:S01]  /*1110*/  UIMAD UR4, UR21, UR20, UR4 ;  /* 0x00000014150472a4 */ /* 0x000fe2000f8e0204 */
[----:B------:R-:W-:Y:S01]  /*1120*/  ULDC UR34, c[0x0][0x148] ;  /* 0x0000520000227ab9 */ /* 0x000fe20000000800 */
[----:B------:R-:W-:Y:S01]  /*1130*/  ULDC UR30, c[0x0][0x648] ;  /* 0x00019200001e7ab9 */ /* 0x000fe20000000800 */
[----:B------:R-:W-:Y:S01]  /*1140*/  ULDC UR31, c[0x0][0x638] ;  /* 0x00018e00001f7ab9 */ /* 0x000fe20000000800 */
[----:B------:R-:W-:Y:S01]  /*1150*/  UMOV UR18, UR33 ;  /* 0x0000002100127c82 */ /* 0x000fe20008000000 */
[----:B------:R-:W-:Y:S07]  /*1160*/  @!P0 BRA `(.L_x_12) ;  /* 0x0000000000308947 */ /* 0x000fee0003800000 */
[----:B------:R-:W-:Y:S02]  /*1170*/  ULDC UR22, c[0x0][0x64c] ;  /* 0x0001930000167ab9 */ /* 0x000fe40000000800 */
        /* <DEDUP_REMOVED lines=8> */
[----:B------:R-:W-:-:S07]  /*1200*/  UIMAD.WIDE.U32.X UR8, UR27, UR9, UR22, UP1 ;  /* 0x000000091b0872a5 */ /* 0x000fce00088e0416 */
[----:B------:R-:W-:Y:S01]  /*1210*/  UMOV UR18, UR8 ;  /* 0x0000000800127c82 */ /* 0x000fe20008000000 */
[----:B------:R-:W-:-:S05]  /*1220*/  UMOV UR19, UR9 ;  /* 0x0000000900137c82 */ /* 0x000fca0008000000 */
.L_x_12:
[----:B------:R-:W-:Y:S01]  /*1230*/  USHF.R.U64 UR8, UR18, UR30, UR19 ;  /* 0x0000001e12087299 */ /* 0x000fe20008001213 */
[----:B------:R-:W-:Y:S01]  /*1240*/  IMAD.MOV.U32 R10, RZ, RZ, 0x1 ;  /* 0x00000001ff0a7424 */ /* 0x000fe200078e00ff */
[----:B------:R-:W-:Y:S01]  /*1250*/  ULOP3.LUT UR26, UR32, UR26, URZ, 0xc0, !UPT ;  /* 0x0000001a201a7292 */ /* 0x000fe2000f8ec03f */
[----:B------:R-:W-:Y:S01]  /*1260*/  IMAD.U32 R0, RZ, RZ, UR5 ;  /* 0x00000005ff007e24 */ /* 0x000fe2000f8e00ff */
[----:B------:R-:W-:Y:S02]  /*1270*/  UIADD3 UR9, -UR8, URZ, URZ ;  /* 0x0000003f08097290 */ /* 0x000fe4000fffe13f */
[----:B------:R-:W-:Y:S02]  /*1280*/  UIMAD UR25, UR25, UR8, UR26 ;  /* 0x00000008191972a4 */ /* 0x000fe4000f8e021a */
[----:B------:R-:W-:Y:S02]  /*1290*/  @UP2 UIMAD UR4, UR34, UR29, UR11 ;  /* 0x0000001d220422a4 */ /* 0x000fe4000f8e020b */
[----:B------:R-:W-:-:S02]  /*12a0*/  ULOP3.LUT UR13, UR28, UR13, URZ, 0xc0, !UPT ;  /* 0x0000000d1c0d7292 */ /* 0x000fc4000f8ec03f */
[----:B------:R-:W-:-:S03]  /*12b0*/  UIMAD UR8, UR9, UR31, UR33 ;  /* 0x0000001f090872a4 */ /* 0x000fc6000f8e0221 */
[----:B------:R-:W-:Y:S01]  /*12c0*/  ULDC UR9, c[0x0][0x610] ;  /* 0x0001840000097ab9 */ /* 0x000fe20000000800 */
[----:B------:R-:W-:Y:S02]  /*12d0*/  UIMAD UR8, UR8, UR12, UR13 ;  /* 0x0000000c080872a4 */ /* 0x000fe4000f8e020d */
[----:B------:R-:W-:-:S04]  /*12e0*/  UIMAD UR4, UR25, UR9, UR4 ;  /* 0x00000009190472a4 */ /* 0x000fc8000f8e0204 */
[----:B------:R-:W-:Y:S02]  /*12f0*/  USEL UR9, UR8, UR4, !UP2 ;  /* 0x0000000408097287 */ /* 0x000fe4000d000000 */
[----:B------:R-:W-:-:S04]  /*1300*/  USEL UR4, UR4, UR8, !UP2 ;  /* 0x0000000804047287 */ /* 0x000fc8000d000000 */
[----:B------:R-:W-:Y:S02]  /*1310*/  IMAD.U32 R4, RZ, RZ, UR9 ;  /* 0x00000009ff047e24 */ /* 0x000fe4000f8e00ff */
[----:B------:R-:W-:-:S07]  /*1320*/  IMAD.U32 R5, RZ, RZ, UR4 ;  /* 0x00000004ff057e24 */ /* 0x000fce000f8e00ff */
.L_x_10:
[----:B------:R-:W-:Y:S02]  /*1330*/  ULDC UR4, c[0x0][0x28c] ;  /* 0x0000a30000047ab9 */ /* 0x000fe40000000800 */
[----:B------:R-:W-:-:S04]  /*1340*/  UIADD3 UR4, UR4, 0x3f, URZ ;  /* 0x0000003f04047890 */ /* 0x000fc8000fffe03f */
[----:B------:R-:W-:-:S04]  /*1350*/  USHF.R.S32.HI UR5, URZ, 0x1f, UR4 ;  /* 0x0000001f3f057899 */ /* 0x000fc80008011404 */
[----:B------:R-:W-:-:S04]  /*1360*/  ULEA.HI UR5, UR5, UR4, URZ, 0x6 ;  /* 0x0000000405057291 */ /* 0x000fc8000f8f303f */
[----:B------:R-:W-:Y:S01]  /*1370*/  USHF.R.S32.HI UR5, URZ, 0x6, UR5 ;  /* 0x000000063f057899 */ /* 0x000fe20008011405 */
[----:B------:R-:W-:Y:S11]  /*1380*/  @!P1 BRA `(.L_x_13) ;  /* 0x0000008c00509947 */ /* 0x000ff60003800000 */
[----:B------:R-:W-:-:S06]  /*1390*/  UISETP.GT.U32.AND UP1, UPT, UR24, 0x1, UPT ;  /* 0x000000011800788c */ /* 0x000fcc000bf24070 */
[----:B------:R-:W-:-:S13]  /*13a0*/  PLOP3.LUT P0, PT, PT, PT, UP1, 0x80, 0x0 ;  /* 0x000000000000781c */ /* 0x000fda0003f0f018 */
[----:B------:R-:W-:Y:S05]  /*13b0*/  @P0 EXIT ;  /* 0x000000000000094d */ /* 0x000fea0003800000 */
.L_x_14:
[----:B------:R-:W-:-:S08]  /*13c0*/  NOP ;  /* 0x0000000000007918 */ /* 0x000fd00000000000 */
[----:B------:R-:W0:Y:S02]  /*13d0*/  USETMAXREG.TRY_ALLOC.CTAPOOL UP1, 0xe8 ;  /* 0x000000e8000079c8 */ /* 0x000e240008020600 */
[----:B0-----:R-:W-:-:S13]  /*13e0*/  PLOP3.LUT P0, PT, PT, PT, UP1, 0x80, 0x0 ;  /* 0x000000000000781c */ /* 0x001fda0003f0f018 */
[----:B------:R-:W-:Y:S05]  /*13f0*/  @!P0 BRA `(.L_x_14) ;  /* 0xfffffffc00f08947 */ /* 0x000fea000383ffff */
[----:B------:R-:W-:-:S13]  /*1400*/  LOP3.LUT P0, RZ, R10, 0xff, RZ, 0xc0, !PT ;  /* 0x000000ff0aff7812 */ /* 0x000fda000780c0ff */
[----:B------:R-:W-:Y:S05]  /*1410*/  @!P0 EXIT ;  /* 0x000000000000894d */ /* 0x000fea0003800000 */
[----:B------:R-:W0:Y:S01]  /*1420*/  S2UR UR8, SR_CgaCtaId ;  /* 0x00000000000879c3 */ /* 0x000e220000008800 */
[----:B------:R-:W-:Y:S01]  /*1430*/  SHF.R.S32.HI R7, RZ, 0x1f, R6 ;  /* 0x0000001fff077819 */ /* 0x000fe20000011406 */
[----:B------:R-:W-:Y:S01]  /*1440*/  VIADD R12, R11, 0xffffffff ;  /* 0xffffffff0b0c7836 */ /* 0x000fe20000000000 */
[----:B------:R-:W-:Y:S01]  /*1450*/  UMOV UR20, 0x400 ;  /* 0x0000040000147882 */ /* 0x000fe20000000000 */
[----:B------:R-:W-:Y:S01]  /*1460*/  USHF.R.U32.HI UR4, URZ, 0x4, UR5 ;  /* 0x000000043f047899 */ /* 0x000fe20008011605 */
[CC--:B------:R-:W-:Y:S01]  /*1470*/  LEA.HI R10, R7.reuse, R6.reuse, RZ, 0x2 ;  /* 0x00000006070a7211 */ /* 0x0c0fe200078f10ff */
[----:B------:R-:W-:Y:S01]  /*1480*/  ULOP3.LUT UR19, UR5, 0xf, URZ, 0xc0, !UPT ;  /* 0x0000000f05137892 */ /* 0x000fe2000f8ec03f */
[----:B------:R-:W-:Y:S01]  /*1490*/  LEA.HI R7, R7, R6, RZ, 0x5 ;  /* 0x0000000607077211 */ /* 0x000fe200078f28ff */
[----:B------:R-:W-:Y:S01]  /*14a0*/  UISETP.LT.AND UP1, UPT, UR5, 0x1, UPT ;  /* 0x000000010500788c */ /* 0x000fe2000bf21270 */
[--C-:B------:R-:W-:Y:S01]  /*14b0*/  SHF.R.S32.HI R14, RZ, 0x2, R10.reuse ;  /* 0x00000002ff0e7819 */ /* 0x100fe2000001140a */
[----:B------:R-:W-:Y:S01]  /*14c0*/  ULOP3.LUT UR4, UR4, 0x1, URZ, 0xc0, !UPT ;  /* 0x0000000104047892 */ /* 0x000fe2000f8ec03f */
[----:B------:R-:W-:Y:S01]  /*14d0*/  SHF.R.S32.HI R15, RZ, 0x1f, R10 ;  /* 0x0000001fff0f7819 */ /* 0x000fe2000001140a */
[----:B------:R-:W-:Y:S01]  /*14e0*/  ULDC UR9, c[0x0][0x284] ;  /* 0x0000a10000097ab9 */ /* 0x000fe20000000800 */
[----:B------:R-:W-:Y:S01]  /*14f0*/  LOP3.LUT R13, R10, 0xfffffffc, RZ, 0xc0, !PT ;  /* 0xfffffffc0a0d7812 */ /* 0x000fe200078ec0ff */
[----:B------:R-:W-:Y:S01]  /*1500*/  USEL UR19, UR19, URZ, !UP0 ;  /* 0x0000003f13137287 */ /* 0x000fe2000c000000 */
[----:B------:R-:W-:Y:S01]  /*1510*/  LEA.HI R15, R15, R14, RZ, 0x3 ;  /* 0x0000000e0f0f7211 */ /* 0x000fe200078f18ff */
[----:B------:R-:W-:Y:S01]  /*1520*/  USEL UR18, UR5, 0x1, UP1 ;  /* 0x0000000105127887 */ /* 0x000fe20008800000 */
[----:B------:R-:W-:Y:S01]  /*1530*/  ISETP.NE.AND P0, PT, R12, RZ, PT ;  /* 0x000000ff0c00720c */ /* 0x000fe20003f05270 */
[----:B------:R-:W-:Y:S01]  /*1540*/  IMAD.IADD R10, R6, 0x1, -R13 ;  /* 0x00000001060a7824 */ /* 0x000fe200078e0a0d */
[----:B------:R-:W-:Y:S01]  /*1550*/  LOP3.LUT R15, R15, 0xfffffff8, RZ, 0xc0, !PT ;  /* 0xfffffff80f0f7812 */ /* 0x000fe200078ec0ff */
[----:B------:R-:W-:Y:S01]  /*1560*/  IMAD.SHL.U32 R12, R12, 0x8, RZ ;  /* 0x000000080c0c7824 */ /* 0x000fe200078e00ff */
[----:B------:R-:W-:Y:S01]  /*1570*/  SHF.R.S32.HI R13, RZ, 0x5, R7 ;  /* 0x00000005ff0d7819 */ /* 0x000fe20000011407 */
[----:B------:R-:W-:Y:S01]  /*1580*/  UISETP.EQ.U32.AND UP0, UPT, UR4, 0x1, !UP0 ;  /* 0x000000010400788c */ /* 0x000fe2000c702070 */
[----:B------:R-:W-:Y:S01]  /*1590*/  SEL R175, RZ, 0x1, P0 ;  /* 0x00000001ffaf7807 */ /* 0x000fe20000000000 */
[----:B0-----:R-:W-:Y:S01]  /*15a0*/  ULEA UR20, UR8, UR20, 0x18 ;  /* 0x0000001408147291 */ /* 0x001fe2000f8ec03f */
[----:B------:R-:W-:Y:S01]  /*15b0*/  IMAD.IADD R6, R14, 0x1, -R15 ;  /* 0x000000010e067824 */ /* 0x000fe200078e0a0f */
[----:B------:R-:W-:Y:S01]  /*15c0*/  LOP3.LUT R12, R12, 0x8, RZ, 0xc0, !PT ;  /* 0x000000080c0c7812 */ /* 0x000fe200078ec0ff */
[----:B------:R-:W-:-:S02]  /*15d0*/  ULOP3.LUT UR24, UR7, 0x1, URZ, 0xfc, !UPT ;  /* 0x0000000107187892 */ /* 0x000fc4000f8efc3f */
[----:B------:R-:W-:Y:S01]  /*15e0*/  UIADD3 UR22, UR20, 0x110, URZ ;  /* 0x0000011014167890 */ /* 0x000fe2000fffe03f */
[--C-:B------:R-:W-:Y:S01]  /*15f0*/  SHF.R.S32.HI R7, RZ, 0x1f, R6.reuse ;  /* 0x0000001fff077819 */ /* 0x100fe20000011406 */
[C-C-:B------:R-:W-:Y:S01]  /*1600*/  IMAD R15, R13.reuse, -0x10, -R6.reuse ;  /* 0xfffffff00d0f7824 */ /* 0x140fe200078e0a06 */
[C---:B------:R-:W-:Y:S01]  /*1610*/  LOP3.LUT R177, R12.reuse, 0x8, RZ, 0x3c, !PT ;  /* 0x000000080cb17812 */ /* 0x040fe200078e3cff */
[----:B------:R-:W-:Y:S01]  /*1620*/  USHF.L.U32 UR23, UR5, 0x1, URZ ;  /* 0x0000000105177899 */ /* 0x000fe2000800063f */
[----:B------:R-:W-:Y:S01]  /*1630*/  LOP3.LUT R14, R12, 0x18, RZ, 0x3c, !PT ;  /* 0x000000180c0e7812 */ /* 0x000fe200078e3cff */
[----:B------:R-:W-:Y:S01]  /*1640*/  IMAD.WIDE R6, R13, 0x10, R6 ;  /* 0x000000100d067825 */ /* 0x000fe200078e0206 */
[----:B------:R-:W-:Y:S01]  /*1650*/  LEA R11, R11, UR22, 0x3 ;  /* 0x000000160b0b7c11 */ /* 0x000fe2000f8e18ff */
[----:B------:R-:W-:Y:S02]  /*1660*/  UIADD3 UR18, -UR18, UR5, URZ ;  /* 0x0000000512127290 */ /* 0x000fe4000fffe13f */
[----:B------:R-:W-:Y:S01]  /*1670*/  VIADD R15, R15, UR9 ;  /* 0x000000090f0f7c36 */ /* 0x000fe20008000000 */
[----:B------:R-:W-:-:S12]  /*1680*/  USEL UR13, URZ, 0x1, !UP0 ;  /* 0x000000013f0d7887 */ /* 0x000fd8000c000000 */
.L_x_201:
[----:B------:R-:W-:Y:S01]  /*1690*/  SHF.L.U32 R12, R175, 0x1f, RZ ;  /* 0x0000001faf0c7819 */ /* 0x000fe200000006ff */
[----:B------:R-:W0:Y:S01]  /*16a0*/  LDC R13, c[0x0][0x28c] ;  /* 0x0000a300ff0d7b82 */ /* 0x000e220000000800 */
[----:B------:R-:W-:Y:S01]  /*16b0*/  UMOV UR4, URZ ;  /* 0x0000003f00047c82 */ /* 0x000fe20008000000 */
[----:B------:R-:W-:Y:S01]  /*16c0*/  UMOV UR12, UR19 ;  /* 0x00000013000c7c82 */ /* 0x000fe20008000000 */
[----:B-1----:R-:W1:Y:S01]  /*16d0*/  SYNCS.PHASECHK.TRANS64.TRYWAIT P0, [R11+URZ+-0x8], R12 ;  /* 0xfffff80c0b0075a7 */ /* 0x002e62000800017f */
[----:B0-----:R-:W-:Y:S01]  /*16e0*/  ISETP.GE.AND P1, PT, R13, 0x1, PT ;  /* 0x000000010d00780c */ /* 0x001fe20003f26270 */
[----:B-1-34-:R-:W-:-:S12]  /*16f0*/  @!P0 BRA `(.L_x_15) ;  /* 0x000000a000148947 */ /* 0x01afd80003800000 */
.L_x_235:
[----:B------:R-:W-:Y:S01]  /*1700*/  UMOV UR8, URZ ;  /* 0x0000003f00087c82 */ /* 0x000fe20008000000 */
[----:B------:R-:W-:Y:S01]  /*1710*/  UMOV UR9, URZ ;  /* 0x0000003f00097c82 */ /* 0x000fe20008000000 */
[----:B------:R-:W-:Y:S02]  /*1720*/  CS2R R20, SRZ ;  /* 0x0000000000147805 */ /* 0x000fe4000001ff00 */
[----:B------:R-:W-:Y:S02]  /*1730*/  CS2R R16, SRZ ;  /* 0x0000000000107805 */ /* 0x000fe4000001ff00 */
[----:B------:R-:W-:Y:S02]  /*1740*/  CS2R R18, SRZ ;  /* 0x0000000000127805 */ /* 0x000fe4000001ff00 */
[----:B------:R-:W-:Y:S02]  /*1750*/  CS2R R22, SRZ ;  /* 0x0000000000167805 */ /* 0x000fe4000001ff00 */
[----:B------:R-:W-:-:S02]  /*1760*/  CS2R R104, SRZ ;  /* 0x0000000000687805 */ /* 0x000fc4000001ff00 */
[----:B------:R-:W-:Y:S02]  /*1770*/  CS2R R106, SRZ ;  /* 0x00000000006a7805 */ /* 0x000fe4000001ff00 */
        /* <DEDUP_REMOVED lines=32> */
[----:B------:R-:W-:Y:S01]  /*1980*/  CS2R R172, SRZ ;  /* 0x0000000000ac7805 */ /* 0x000fe2000001ff00 */
[----:B------:R-:W-:Y:S01]  /*1990*/  IMAD.MOV.U32 R174, RZ, RZ, RZ ;  /* 0x000000ffffae7224 */ /* 0x000fe200078e00ff */
[----:B------:R-:W-:Y:S01]  /*19a0*/  CS2R R88, SRZ ;  /* 0x0000000000587805 */ /* 0x000fe2000001ff00 */
[----:B------:R-:W-:Y:S01]  /*19b0*/  IMAD.MOV.U32 R176, RZ, RZ, RZ ;  /* 0x000000ffffb07224 */ /* 0x000fe200078e00ff */
[----:B------:R-:W-:Y:S01]  /*19c0*/  CS2R R90, SRZ ;  /* 0x00000000005a7805 */ /* 0x000fe2000001ff00 */
[----:B------:R-:W-:Y:S01]  /*19d0*/  IMAD.U32 R179, RZ, RZ, UR13 ;  /* 0x0000000dffb37e24 */ /* 0x000fe2000f8e00ff */
        /* <DEDUP_REMOVED lines=37> */
[----:B------:R-:W-:Y:S01]  /*1c30*/  CS2R R38, SRZ ;  /* 0x0000000000267805 */ /* 0x000fe2000001ff00 */
[----:B------:R-:W-:Y:S06]  /*1c40*/  @!P1 BRA `(.L_x_16) ;  /* 0x0000000c002c9947 */ /* 0x000fec0003800000 */
[----:B------:R-:W-:-:S06]  /*1c50*/  UISETP.NE.AND UP0, UPT, UR24, 0x3, UPT ;  /* 0x000000031800788c */ /* 0x000fcc000bf05270 */
[----:B------:R-:W-:-:S13]  /*1c60*/  PLOP3.LUT P1, PT, PT, PT, UP0, 0x80, 0x0 ;  /* 0x000000000000781c */ /* 0x000fda0003f2f008 */
[----:B------:R-:W-:Y:S05]  /*1c70*/  @!P1 BRA `(.L_x_17) ;  /* 0x0000000000049947 */ /* 0x000fea0003800000 */
[----:B------:R-:W-:Y:S01]  /*1c80*/  BPT.TRAP 0x1 ;  /* 0x000000040000795c */ /* 0x000fe20000300000 */
.L_x_17:
[----:B------:R-:W-:Y:S01]  /*1c90*/  ULEA UR8, UR19, UR20, 0x3 ;  /* 0x0000001413087291 */ /* 0x000fe2000f8e183f */
[----:B0-----:R-:W-:-:S05]  /*1ca0*/  IMAD.U32 R12, RZ, RZ, UR13 ;  /* 0x0000000dff0c7e24 */ /* 0x001fca000f8e00ff */
[----:B------:R-:W-:-:S04]  /*1cb0*/  SHF.L.U32 R12, R12, 0x1f, RZ ;  /* 0x0000001f0c0c7819 */ /* 0x000fc800000006ff */
[----:B------:R0:W1:Y:S01]  /*1cc0*/  SYNCS.PHASECHK.TRANS64.TRYWAIT P0, [UR8], R12 ;  /* 0x0000000cff0075a7 */ /* 0x0000620008000148 */
[----:B------:R-:W-:Y:S05]  /*1cd0*/  @!P1 BRA `(.L_x_18) ;  /* 0x0000000000049947 */ /* 0x000fea0003800000 */
[----:B------:R-:W-:Y:S01]  /*1ce0*/  BPT.TRAP 0x1 ;  /* 0x000000040000795c */ /* 0x000fe20000300000 */
.L_x_18:
[----:B------:R-:W-:Y:S01]  /*1cf0*/  UMOV UR4, 0x2 ;  /* 0x0000000200047882 */ /* 0x000fe20000000000 */
[----:B------:R-:W-:Y:S01]  /*1d00*/  IMAD.MOV.U32 R20, RZ, RZ, RZ ;  /* 0x000000ffff147224 */ /* 0x000fe200078e00ff */
[----:B-1----:R-:W-:Y:S06]  /*1d10*/  @P0 BRA `(.L_x_19) ;  /* 0x0000000000080947 */ /* 0x002fec0003800000 */
[----:B------:R-:W1:Y:S02]  /*1d20*/  SYNCS.PHASECHK.TRANS64.TRYWAIT P0, [UR8], R12 ;  /* 0x0000000cff0075a7 */ /* 0x000e640008000148 */
[----:B-1----:R-:W-:Y:S05]  /*1d30*/  @!P0 BRA `(.L_x_20) ;  /* 0x0000009800988947 */ /* 0x002fea0003800000 */
.L_x_19:
[----:B------:R-:W-:Y:S01]  /*1d40*/  UIADD3 UR8, UR20, 0x10200, URZ ;  /* 0x0001020014087890 */ /* 0x000fe2000fffe03f */
[----:B------:R-:W-:Y:S01]  /*1d50*/  WARPGROUP.ARRIVE ;  /* 0x00000000000079c5 */ /* 0x000fe20000000000 */
[----:B------:R-:W-:Y:S01]  /*1d60*/  UIADD3 UR9, UR20, 0x200, URZ ;  /* 0x0000020014097890 */ /* 0x000fe2000fffe03f */
[----:B------:R-:W-:Y:S01]  /*1d70*/  CS2R R16, SRZ ;  /* 0x0000000000107805 */ /* 0x000fe2000001ff00 */
[----:B------:R-:W-:Y:S01]  /*1d80*/  USHF.R.U32.HI UR8, URZ, 0x4, UR8 ;  /* 0x000000043f087899 */ /* 0x000fe20008011608 */
[----:B------:R-:W-:Y:S01]  /*1d90*/  CS2R R18, SRZ ;  /* 0x0000000000127805 */ /* 0x000fe2000001ff00 */
[----:B------:R-:W-:Y:S01]  /*1da0*/  USHF.R.U32.HI UR9, URZ, 0x4, UR9 ;  /* 0x000000043f097899 */ /* 0x000fe20008011609 */
[----:B------:R-:W-:Y:S01]  /*1db0*/  CS2R R22, SRZ ;  /* 0x0000000000167805 */ /* 0x000fe2000001ff00 */
[----:B------:R-:W-:Y:S01]  /*1dc0*/  ULOP3.LUT UR8, UR8, 0x3fff, URZ, 0xc0, !UPT ;  /* 0x00003fff08087892 */ /* 0x000fe2000f8ec03f */
[----:B------:R-:W-:Y:S01]  /*1dd0*/  IMAD.MOV.U32 R21, RZ, RZ, RZ ;  /* 0x000000ffff157224 */ /* 0x000fe200078e00ff */
[----:B------:R-:W-:Y:S01]  /*1de0*/  ULOP3.LUT UR9, UR9, 0x3fff, URZ, 0xc0, !UPT ;  /* 0x00003fff09097892 */ /* 0x000fe2000f8ec03f */
[----:B------:R-:W-:Y:S01]  /*1df0*/  CS2R R104, SRZ ;  /* 0x0000000000687805 */ /* 0x000fe2000001ff00 */
[----:B------:R-:W-:Y:S01]  /*1e00*/  ULOP3.LUT UR8, UR8, 0x10000, URZ, 0xfc, !UPT ;  /* 0x0001000008087892 */ /* 0x000fe2000f8efc3f */
[----:B------:R-:W-:Y:S01]  /*1e10*/  CS2R R106, SRZ ;  /* 0x00000000006a7805 */ /* 0x000fe2000001ff00 */
[----:B------:R-:W-:Y:S01]  /*1e20*/  ULOP3.LUT UR9, UR9, 0x10000, URZ, 0xfc, !UPT ;  /* 0x0001000009097892 */ /* 0x000fe2000f8efc3f */
[----:B------:R-:W-:Y:S01]  /*1e30*/  CS2R R110, SRZ ;  /* 0x00000000006e7805 */ /* 0x000fe2000001ff00 */
[----:B------:R-:W-:Y:S01]  /*1e40*/  UIMAD UR21, UR19, 0x280, UR8 ;  /* 0x00000280131578a4 */ /* 0x000fe2000f8e0208 */
[----:B------:R-:W-:Y:S01]  /*1e50*/  CS2R R108, SRZ ;  /* 0x00000000006c7805 */ /* 0x000fe2000001ff00 */
[----:B------:R-:W-:Y:S01]  /*1e60*/  ULEA UR12, UR19, UR9, 0x8 ;  /* 0x00000009130c7291 */ /* 0x000fe2000f8e403f */
[----:B------:R-:W-:Y:S01]  /*1e70*/  CS2R R112, SRZ ;  /* 0x0000000000707805 */ /* 0x000fe2000001ff00 */
[----:B------:R-:W-:Y:S01]  /*1e80*/  UIADD3 UR25, UR21, 0x80, URZ ;  /* 0x0000008015197890 */ /* 0x000fe2000fffe03f */
[----:B------:R-:W-:Y:S01]  /*1e90*/  CS2R R116, SRZ ;  /* 0x0000000000747805 */ /* 0x000fe2000001ff00 */
[----:B------:R-:W-:Y:S01]  /*1ea0*/  UIADD3 UR26, UR21, 0x100, URZ ;  /* 0x00000100151a7890 */ /* 0x000fe2000fffe03f */
[----:B------:R-:W-:Y:S01]  /*1eb0*/  CS2R R118, SRZ ;  /* 0x0000000000767805 */ /* 0x000fe2000001ff00 */
[----:B------:R-:W-:Y:S01]  /*1ec0*/  UMOV UR9, 0x80000020 ;  /* 0x8000002000097882 */ /* 0x000fe20000000000 */
[----:B------:R-:W-:Y:S01]  /*1ed0*/  UMOV UR8, UR12 ;  /* 0x0000000c00087c82 */ /* 0x000fe20008000000 */
[----:B------:R-:W-:Y:S01]  /*1ee0*/  UMOV UR10, UR21 ;  /* 0x00000015000a7c82 */ /* 0x000fe20008000000 */
[----:B------:R-:W-:Y:S01]  /*1ef0*/  UMOV UR11, 0x80000020 ;  /* 0x80000020000b7882 */ /* 0x000fe20000000000 */
[----:B------:R-:W-:Y:S01]  /*1f00*/  CS2R R114, SRZ ;  /* 0x0000000000727805 */ /* 0x000fe2000001ff00 */
[----:B------:R-:W-:Y:S01]  /*1f10*/  QGMMA.64x32x32.F32.E4M3.E4M3 R88, gdesc[UR8], RZ, !UPT ;  /* 0x00600000085879f3 */ /* 0x000fe2000c7008ff */
[----:B------:R-:W-:Y:S01]  /*1f20*/  UMOV UR10, UR25 ;  /* 0x00000019000a7c82 */ /* 0x000fe20008000000 */
[----:B------:R-:W-:Y:S01]  /*1f30*/  UMOV UR11, 0x80000020 ;  /* 0x80000020000b7882 */ /* 0x000fe20000000000 */
[----:B------:R-:W-:Y:S01]  /*1f40*/  UIADD3 UR25, UR21, 0x180, URZ ;  /* 0x0000018015197890 */ /* 0x000fe2000fffe03f */
[----:B------:R-:W-:Y:S01]  /*1f50*/  QGMMA.64x32x32.F32.E4M3.E4M3 R72, gdesc[UR8], RZ, !UPT ;  /* 0x00600000084879f3 */ /* 0x000fe2000c7008ff */
[----:B------:R-:W-:Y:S01]  /*1f60*/  UMOV UR10, UR26 ;  /* 0x0000001a000a7c82 */ /* 0x000fe20008000000 */
[----:B------:R-:W-:Y:S01]  /*1f70*/  UIADD3 UR26, UR21, 0x200, URZ ;  /* 0x00000200151a7890 */ /* 0x000fe2000fffe03f */
[----:B------:R-:W-:Y:S01]  /*1f80*/  CS2R R120, SRZ ;  /* 0x0000000000787805 */ /* 0x000fe2000001ff00 */
        /* <DEDUP_REMOVED lines=8> */
[----:B------:R-:W-:Y:S01]  /*2010*/  UMOV UR11, 0x80000020 ;  /* 0x80000020000b7882 */ /* 0x000fe20000000000 */
[----:B------:R-:W-:Y:S01]  /*2020*/  CS2R R124, SRZ ;  /* 0x00000000007c7805 */ /* 0x000fe2000001ff00 */
[----:B------:R-:W-:Y:S01]  /*2030*/  QGMMA.64x32x32.F32.E4M3.E4M3 R24, gdesc[UR8], RZ, !UPT ;  /* 0x00600000081879f3 */ /* 0x000fe2000c7008ff */
[----:B------:R-:W-:Y:S01]  /*2040*/  UIADD3 UR8, UR12, 0x2, URZ ;  /* 0x000000020c087890 */ /* 0x000fe2000fffe03f */
[----:B------:R-:W-:Y:S01]  /*2050*/  CS2R R126, SRZ ;  /* 0x00000000007e7805 */ /* 0x000fe2000001ff00 */
[----:B------:R-:W-:Y:S01]  /*2060*/  UIADD3 UR10, UR21, 0x2, URZ ;  /* 0x00000002150a7890 */ /* 0x000fe2000fffe03f */
[----:B------:R-:W-:Y:S01]  /*2070*/  CS2R R128, SRZ ;  /* 0x0000000000807805 */ /* 0x000fe2000001ff00 */
[----:B------:R-:W-:Y:S01]  /*2080*/  UIADD3 UR12, UR21, 0x82, URZ ;  /* 0x00000082150c7890 */ /* 0x000fe2000fffe03f */
[----:B------:R-:W-:Y:S01]  /*2090*/  CS2R R130, SRZ ;  /* 0x0000000000827805 */ /* 0x000fe2000001ff00 */
[----:B------:R-:W-:Y:S01]  /*20a0*/  UMOV UR9, 0x80000020 ;  /* 0x8000002000097882 */ /* 0x000fe20000000000 */
[----:B------:R-:W-:Y:S01]  /*20b0*/  UMOV UR11, 0x80000020 ;  /* 0x80000020000b7882 */ /* 0x000fe20000000000 */
        /* <DEDUP_REMOVED lines=20> */
[----:B------:R-:W-:Y:S01]  /*2200*/  CS2R R172, SRZ ;  /* 0x0000000000ac7805 */ /* 0x000fe2000001ff00 */
[----:B------:R-:W-:Y:S02]  /*2210*/  IMAD.MOV.U32 R174, RZ, RZ, RZ ;  /* 0x000000ffffae7224 */ /* 0x000fe400078e00ff */
[----:B------:R-:W-:Y:S01]  /*2220*/  IMAD.MOV.U32 R176, RZ, RZ, RZ ;  /* 0x000000ffffb07224 */ /* 0x000fe200078e00ff */
[----:B------:R-:W-:Y:S01]  /*2230*/  QGMMA.64x32x32.F32.E4M3.E4M3 R88, gdesc[UR8], R88 ;  /* 0x00600000085879f3 */ /* 0x000fe20008700858 */
[----:B------:R-:W-:Y:S01]  /*2240*/  UMOV UR10, UR12 ;  /* 0x0000000c000a7c82 */ /* 0x000fe20008000000 */
[----:B------:R-:W-:Y:S01]  /*2250*/  UIADD3 UR12, UR21, 0x182, URZ ;  /* 0x00000182150c7890 */ /* 0x000fe2000fffe03f */
[----:B------:R-:W-:Y:S01]  /*2260*/  UMOV UR11, 0x80000020 ;  /* 0x80000020000b7882 */ /* 0x000fe20000000000 */
[----:B------:R-:W-:Y:S01]  /*2270*/  UIADD3 UR21, UR21, 0x202, URZ ;  /* 0x0000020215157890 */ /* 0x000fe2000fffe03f */
[----:B------:R-:W-:Y:S01]  /*2280*/  QGMMA.64x32x32.F32.E4M3.E4M3 R72, gdesc[UR8], R72 ;  /* 0x00600000084879f3 */ /* 0x000fe20008700848 */
[----:B------:R-:W-:Y:S01]  /*2290*/  UMOV UR10, UR25 ;  /* 0x00000019000a7c82 */ /* 0x000fe20008000000 */
[----:B------:R-:W-:-:S02]  /*22a0*/  UMOV UR11, 0x80000020 ;  /* 0x80000020000b7882 */ /* 0x000fc40000000000 */
[----:B------:R-:W-:Y:S01]  /*22b0*/  QGMMA.64x32x32.F32.E4M3.E4M3 R56, gdesc[UR8], R56 ;  /* 0x00600000083879f3 */ /* 0x000fe20008700838 */
[----:B------:R-:W-:Y:S01]  /*22c0*/  UMOV UR10, UR12 ;  /* 0x0000000c000a7c82 */ /* 0x000fe20008000000 */
[----:B------:R-:W-:Y:S02]  /*22d0*/  UMOV UR11, 0x80000020 ;  /* 0x80000020000b7882 */ /* 0x000fe40000000000 */
[----:B------:R-:W-:Y:S01]  /*22e0*/  QGMMA.64x32x32.F32.E4M3.E4M3 R40, gdesc[UR8], R40 ;  /* 0x00600000082879f3 */ /* 0x000fe20008700828 */
[----:B------:R-:W-:Y:S01]  /*22f0*/  UMOV UR10, UR21 ;  /* 0x00000015000a7c82 */ /* 0x000fe20008000000 */
[----:B------:R-:W-:Y:S02]  /*2300*/  UMOV UR11, 0x80000020 ;  /* 0x80000020000b7882 */ /* 0x000fe40000000000 */
[----:B------:R-:W-:Y:S01]  /*2310*/  QGMMA.64x32x32.F32.E4M3.E4M3 R24, gdesc[UR8], R24, gsb0 ;  /* 0x00600000081879f3 */ /* 0x000fe20008000818 */
[----:B------:R-:W-:Y:S02]  /*2320*/  ULDC UR8, c[0x0][0x50c] ;  /* 0x0001430000087ab9 */ /* 0x000fe40000000800 */
[----:B------:R-:W-:-:S04]  /*2330*/  UISETP.NE.AND UP0, UPT, UR8, 0x2, UPT ;  /* 0x000000020800788c */ /* 0x000fc8000bf05270 */
[----:B------:R-:W-:-:S06]  /*2340*/  USEL UR8, URZ, 0x1, UP0 ;  /* 0x000000013f087887 */ /* 0x000fcc0008000000 */
[----:B------:R-:W-:-:S13]  /*2350*/  ISETP.NE.AND P0, PT, RZ, UR8, PT ;  /* 0x00000008ff007c0c */ /* 0x000fda000bf05270 */
[----:B------:R-:W-:Y:S05]  /*2360*/  @!P0 BRA `(.L_x_21) ;  /* 0x0000000400488947 */ /* 0x000fea0003800000 */
[----:B------:R-:W-:Y:S02]  /*2370*/  WARPGROUP.DEPBAR.LE gsb0, 0x0 ;  /* 0x00008000000079c5 */ /* 0x000fe40000010000 */
[----:B------:R-:W-:-:S01]  /*2380*/  FADD R173, RZ, R88 ;  /* 0x00000058ffad7221 */ /* 0x000fc20000000000 */
[----:B------:R-:W-:Y:S01]  /*2390*/  FADD R176, RZ, R89 ;  /* 0x00000059ffb07221 */ /* 0x000fe20000000000 */
        /* <DEDUP_REMOVED lines=78> */
[----:B------:R-:W-:-:S06]  /*2880*/  UMOV UR4, URZ ;  /* 0x0000003f00047c82 */ /* 0x000fcc0008000000 */
.L_x_21:
[----:B------:R-:W-:-:S04]  /*2890*/  UIADD3 UR12, UR19, 0x1, URZ ;  /* 0x00000001130c7890 */ /* 0x000fc8000fffe03f */
[----:B------:R-:W-:-:S04]  /*28a0*/  UISETP.NE.AND UP0, UPT, UR12, 0x10, UPT ;  /* 0x000000100c00788c */ /* 0x000fc8000bf05270 */
[----:B------:R-:W-:Y:S02]  /*28b0*/  USEL UR9, URZ, 0x1, UP0 ;  /* 0x000000013f097887 */ /* 0x000fe40008000000 */
[----:B------:R-:W-:Y:S02]  /*28c0*/  USEL UR12, UR12, URZ, UP0 ;  /* 0x0000003f0c0c7287 */ /* 0x000fe40008000000 */
[----:B------:R-:W-:-:S06]  /*28d0*/  ULOP3.LUT UR9, UR13, UR9, URZ, 0x3c, !UPT ;  /* 0x000000090d097292 */ /* 0x000fcc000f8e3c3f */
[----:B------:R-:W-:Y:S01]  /*28e0*/  IMAD.U32 R179, RZ, RZ, UR9 ;  /* 0x00000009ffb37e24 */ /* 0x000fe2000f8e00ff */
[----:B------:R-:W-:-:S06]  /*28f0*/  UMOV UR9, 0x1 ;  /* 0x0000000100097882 */ /* 0x000fcc0000000000 */
.L_x_16:
[----:B------:R-:W-:-:S06]  /*2900*/  UISETP.GE.AND UP0, UPT, UR18, 0x1, UPT ;  /* 0x000000011200788c */ /* 0x000fcc000bf06270 */
[----:B------:R-:W-:-:S13]  /*2910*/  PLOP3.LUT P0, PT, PT, PT, UP0, 0x80, 0x0 ;  /* 0x000000000000781c */ /* 0x000fda0003f0f008 */
[----:B------:R-:W-:Y:S05]  /*2920*/  @!P0 BRA `(.L_x_22) ;  /* 0x0000000800d48947 */ /* 0x000fea0003800000 */
[----:B01----:R-:W-:Y:S01]  /*2930*/  IMAD.U32 R12, RZ, RZ, UR18 ;  /* 0x00000012ff0c7e24 */ /* 0x003fe2000f8e00ff */
[----:B------:R-:W-:Y:S01]  /*2940*/  UMOV UR21, UR19 ;  /* 0x0000001300157c82 */ /* 0x000fe20008000000 */
[----:B------:R-:W-:-:S05]  /*2950*/  ULDC UR25, c[0x0][0x50c] ;  /* 0x0001430000197ab9 */ /* 0x000fca0000000800 */
.L_x_30:
[----:B------:R-:W-:-:S06]  /*2960*/  UISETP.NE.AND UP0, UPT, UR24, 0x3, UPT ;  /* 0x000000031800788c */ /* 0x000fcc000bf05270 */
[----:B------:R-:W-:-:S13]  /*2970*/  PLOP3.LUT P1, PT, PT, PT, UP0, 0x80, 0x0 ;  /* 0x000000000000781c */ /* 0x000fda0003f2f008 */
[----:B01----:R-:W-:Y:S05]  /*2980*/  @!P1 BRA `(.L_x_23) ;  /* 0x0000000000049947 */ /* 0x003fea0003800000 */
[----:B------:R-:W-:Y:S01]  /*2990*/  BPT.TRAP 0x1 ;  /* 0x000000040000795c */ /* 0x000fe20000300000 */
.L_x_23:
[----:B------:R-:W-:Y:S01]  /*29a0*/  ULEA UR10, UR12, UR20, 0x3 ;  /* 0x000000140c0a7291 */ /* 0x000fe2000f8e183f */
[----:B------:R-:W-:-:S08]  /*29b0*/  SHF.L.U32 R13, R179, 0x1f, RZ ;  /* 0x0000001fb30d7819 */ /* 0x000fd000000006ff */
[----:B------:R0:W1:Y:S01]  /*29c0*/  SYNCS.PHASECHK.TRANS64.TRYWAIT P0, [UR10], R13 ;  /* 0x0000000dff0075a7 */ /* 0x000062000800014a */
[----:B------:R-:W-:Y:S05]  /*29d0*/  @!P1 BRA `(.L_x_24) ;  /* 0x0000000000049947 */ /* 0x000fea0003800000 */
[----:B------:R-:W-:Y:S01]  /*29e0*/  BPT.TRAP 0x1 ;  /* 0x000000040000795c */ /* 0x000fe20000300000 */
.L_x_24:
[----:B-1----:R-:W-:Y:S05]  /*29f0*/  @P0 BRA `(.L_x_25) ;  /* 0x0000000000080947 */ /* 0x002fea0003800000 */
[----:B------:R-:W1:Y:S02]  /*2a00*/  SYNCS.PHASECHK.TRANS64.TRYWAIT P0, [UR10], R13 ;  /* 0x0000000dff0075a7 */ /* 0x000e64000800014a */
[----:B-1----:R-:W-:Y:S05]  /*2a10*/  @!P0 BRA `(.L_x_26) ;  /* 0x0000008c00788947 */ /* 0x002fea0003800000 */
.L_x_25:
[----:B------:R-:W-:Y:S01]  /*2a20*/  UIADD3 UR10, UR20, 0x10200, URZ ;  /* 0x00010200140a7890 */ /* 0x000fe2000fffe03f */
[----:B------:R-:W-:Y:S01]  /*2a30*/  WARPGROUP.ARRIVE ;  /* 0x00000000000079c5 */ /* 0x000fe20000000000 */
[----:B------:R-:W-:Y:S02]  /*2a40*/  UIADD3 UR11, UR20, 0x200, URZ ;  /* 0x00000200140b7890 */ /* 0x000fe4000fffe03f */
[----:B------:R-:W-:Y:S02]  /*2a50*/  USHF.R.U32.HI UR10, URZ, 0x4, UR10 ;  /* 0x000000043f0a7899 */ /* 0x000fe4000801160a */
[----:B------:R-:W-:Y:S02]  /*2a60*/  USHF.R.U32.HI UR11, URZ, 0x4, UR11 ;  /* 0x000000043f0b7899 */ /* 0x000fe4000801160b */
[----:B------:R-:W-:Y:S02]  /*2a70*/  UISETP.NE.AND UP0, UPT, UR8, URZ, UPT ;  /* 0x0000003f0800728c */ /* 0x000fe4000bf05270 */
[----:B------:R-:W-:-:S02]  /*2a80*/  ULOP3.LUT UR10, UR10, 0x3fff, URZ, 0xc0, !UPT ;  /* 0x00003fff0a0a7892 */ /* 0x000fc4000f8ec03f */
[----:B------:R-:W-:Y:S02]  /*2a90*/  ULOP3.LUT UR11, UR11, 0x3fff, URZ, 0xc0, !UPT ;  /* 0x00003fff0b0b7892 */ /* 0x000fe4000f8ec03f */
[----:B------:R-:W-:Y:S02]  /*2aa0*/  USEL UR9, UR9, URZ, !UP0 ;  /* 0x0000003f09097287 */ /* 0x000fe4000c000000 */
[----:B------:R-:W-:Y:S02]  /*2ab0*/  ULOP3.LUT UR10, UR10, 0x10000, URZ, 0xfc, !UPT ;  /* 0x000100000a0a7892 */ /* 0x000fe4000f8efc3f */
[----:B------:R-:W-:Y:S02]  /*2ac0*/  ULOP3.LUT UR11, UR11, 0x10000, URZ, 0xfc, !UPT ;  /* 0x000100000b0b7892 */ /* 0x000fe4000f8efc3f */
[----:B------:R-:W-:Y:S02]  /*2ad0*/  UISETP.NE.U32.AND UP0, UPT, UR9, URZ, UPT ;  /* 0x0000003f0900728c */ /* 0x000fe4000bf05070 */
[----:B------:R-:W-:-:S02]  /*2ae0*/  UIMAD UR27, UR12, 0x280, UR10 ;  /* 0x000002800c1b78a4 */ /* 0x000fc4000f8e020a */
[----:B------:R-:W-:Y:S02]  /*2af0*/  ULEA UR26, UR12, UR11, 0x8 ;  /* 0x0000000b0c1a7291 */ /* 0x000fe4000f8e403f */
[----:B------:R-:W-:Y:S02]  /*2b00*/  UIADD3 UR28, UR27, 0x80, URZ ;  /* 0x000000801b1c7890 */ /* 0x000fe4000fffe03f */
[----:B------:R-:W-:Y:S01]  /*2b10*/  UIADD3 UR29, UR27, 0x100, URZ ;  /* 0x000001001b1d7890 */ /* 0x000fe2000fffe03f */
[----:B------:R-:W-:Y:S02]  /*2b20*/  UMOV UR9, 0x80000020 ;  /* 0x8000002000097882 */ /* 0x000fe40000000000 */
[----:B------:R-:W-:Y:S01]  /*2b30*/  UMOV UR8, UR26 ;  /* 0x0000001a00087c82 */ /* 0x000fe20008000000 */
[----:B------:R-:W-:Y:S01]  /*2b40*/  UMOV UR10, UR27 ;  /* 0x0000001b000a7c82 */ /* 0x000fe20008000000 */
[----:B------:R-:W-:Y:S01]  /*2b50*/  UMOV UR11, 0x80000020 ;  /* 0x80000020000b7882 */ /* 0x000fe20000000000 */
[----:B------:R-:W-:Y:S01]  /*2b60*/  UIADD3 UR30, UR27, 0x180, URZ ;  /* 0x000001801b1e7890 */ /* 0x000fe2000fffe03f */
[----:B------:R-:W-:Y:S01]  /*2b70*/  QGMMA.64x32x32.F32.E4M3.E4M3 R88, gdesc[UR8], R88, UP0 ;  /* 0x00600000085879f3 */ /* 0x000fe2000bf00858 */
        /* <DEDUP_REMOVED lines=16> */
[----:B------:R-:W-:-:S02]  /*2c80*/  UIADD3 UR8, UR26, 0x2, URZ ;  /* 0x000000021a087890 */ /* 0x000fc4000fffe03f */
[----:B------:R-:W-:Y:S02]  /*2c90*/  UIADD3 UR10, UR27, 0x2, URZ ;  /* 0x000000021b0a7890 */ /* 0x000fe4000fffe03f */
[----:B------:R-:W-:Y:S01]  /*2ca0*/  UIADD3 UR26, UR27, 0x82, URZ ;  /* 0x000000821b1a7890 */ /* 0x000fe2000fffe03f */
[----:B------:R-:W-:Y:S01]  /*2cb0*/  UMOV UR9, 0x80000020 ;  /* 0x8000002000097882 */ /* 0x000fe20000000000 */
[----:B------:R-:W-:Y:S01]  /*2cc0*/  UMOV UR11, 0x80000020 ;  /* 0x80000020000b7882 */ /* 0x000fe20000000000 */
[----:B------:R-:W-:Y:S02]  /*2cd0*/  UIADD3 UR27, UR27, 0x202, URZ ;  /* 0x000002021b1b7890 */ /* 0x000fe4000fffe03f */
[----:B------:R-:W-:Y:S02]  /*2ce0*/  UISETP.NE.AND UP0, UPT, UR4, UR25, UPT ;  /* 0x000000190400728c */ /* 0x000fe4000bf05270 */
        /* <DEDUP_REMOVED lines=9> */
[----:B------:R-:W-:Y:S01]  /*2d80*/  QGMMA.64x32x32.F32.E4M3.E4M3 R40, gdesc[UR8], R40 ;  /* 0x00600000082879f3 */ /* 0x000fe20008700828 */
[----:B------:R-:W-:Y:S01]  /*2d90*/  UMOV UR10, UR27 ;  /* 0x0000001b000a7c82 */ /* 0x000fe20008000000 */
[----:B------:R-:W-:-:S02]  /*2da0*/  UMOV UR11, 0x80000020 ;  /* 0x80000020000b7882 */ /* 0x000fc40000000000 */
[----:B------:R-:W-:Y:S01]  /*2db0*/  QGMMA.64x32x32.F32.E4M3.E4M3 R24, gdesc[UR8], R24, gsb0 ;  /* 0x00600000081879f3 */ /* 0x000fe20008000818 */
[----:B------:R-:W-:-:S06]  /*2dc0*/  USEL UR8, URZ, 0x1, UP0 ;  /* 0x000000013f087887 */ /* 0x000fcc0008000000 */
[----:B------:R-:W-:Y:S01]  /*2dd0*/  ISETP.NE.AND P0, PT, RZ, UR8, PT ;  /* 0x00000008ff007c0c */ /* 0x000fe2000bf05270 */
[----:B------:R-:W-:-:S12]  /*2de0*/  WARPGROUP.DEPBAR.LE gsb0, 0x1 ;  /* 0x00008000000079c5 */ /* 0x000fd80000010100 */
[----:B------:R-:W-:Y:S05]  /*2df0*/  @!P0 BRA `(.L_x_27) ;  /* 0x0000000400488947 */ /* 0x000fea0003800000 */
[----:B------:R-:W-:Y:S02]  /*2e00*/  WARPGROUP.DEPBAR.LE gsb0, 0x0 ;  /* 0x00008000000079c5 */ /* 0x000fe40000010000 */
[----:B------:R-:W-:-:S01]  /*2e10*/  FADD R173, R88, R173 ;  /* 0x000000ad58ad7221 */ /* 0x000fc20000000000 */
[----:B------:R-:W-:Y:S01]  /*2e20*/  FADD R176, R89, R176 ;  /* 0x000000b059b07221 */ /* 0x000fe20000000000 */
        /* <DEDUP_REMOVED lines=78> */
[----:B------:R-:W-:-:S06]  /*3310*/  UMOV UR4, URZ ;  /* 0x0000003f00047c82 */ /* 0x000fcc0008000000 */
.L_x_27:
[----:B------:R-:W-:Y:S05]  /*3320*/  @!P1 BRA `(.L_x_28) ;  /* 0x0000000000049947 */ /* 0x000fea0003800000 */
[----:B------:R-:W-:Y:S01]  /*3330*/  BPT.TRAP 0x1 ;  /* 0x000000040000795c */ /* 0x000fe20000300000 */
.L_x_28:
[----:B------:R-:W-:Y:S02]  /*3340*/  UISETP.GT.U32.AND UP0, UPT, UR7, 0x1, UPT ;  /* 0x000000010700788c */ /* 0x000fe4000bf04070 */
[----:B------:R-:W-:-:S04]  /*3350*/  ULEA UR9, UR21, UR20, 0x3 ;  /* 0x0000001415097291 */ /* 0x000fc8000f8e183f */
[----:B------:R-:W-:Y:S01]  /*3360*/  UIADD3 UR9, UR9, 0x80, URZ ;  /* 0x0000008009097890 */ /* 0x000fe2000fffe03f */
[----:B------:R-:W-:-:S03]  /*3370*/  PLOP3.LUT P0, PT, PT, PT, UP0, 0x80, 0x0 ;  /* 0x000000000000781c */ /* 0x000fc60003f0f008 */
[----:B------:R-:W-:-:S09]  /*3380*/  UPRMT UR9, URZ, 0x654, UR9 ;  /* 0x000006543f097896 */ /* 0x000fd20008000009 */
[----:B------:R-:W-:Y:S01]  /*3390*/  SYNCS.ARRIVE.TRANS64.RED.A1T0 RZ, [UR9], RZ ;  /* 0x000000ffffff79a7 */ /* 0x000fe20008100409 */
[----:B------:R-:W-:Y:S05]  /*33a0*/  @P0 BRA `(.L_x_29) ;  /* 0x0000000000040947 */ /* 0x000fea0003800000 */
[----:B------:R-:W-:Y:S01]  /*33b0*/  BPT.TRAP 0x1 ;  /* 0x000000040000795c */ /* 0x000fe20000300000 */
.L_x_29:
[----:B------:R-:W-:Y:S01]  /*33c0*/  UIADD3 UR12, UR12, 0x1, URZ ;  /* 0x000000010c0c7890 */ /* 0x000fe2000fffe03f */
[C---:B------:R-:W-:Y:S01]  /*33d0*/  ISETP.GT.AND P0, PT, R12.reuse, 0x1, PT ;  /* 0x000000010c00780c */ /* 0x040fe20003f04270 */
[----:B------:R-:W-:Y:S01]  /*33e0*/  UIADD3 UR21, UR21, 0x1, URZ ;  /* 0x0000000115157890 */ /* 0x000fe2000fffe03f */
[----:B------:R-:W-:Y:S01]  /*33f0*/  VIADD R12, R12, 0xffffffff ;  /* 0xffffffff0c0c7836 */ /* 0x000fe20000000000 */
[----:B------:R-:W-:Y:S02]  /*3400*/  UISETP.NE.AND UP0, UPT, UR12, 0x10, UPT ;  /* 0x000000100c00788c */ /* 0x000fe4000bf05270 */
[----:B------:R-:W-:Y:S02]  /*3410*/  UISETP.NE.AND UP1, UPT, UR21, 0x10, UPT ;  /* 0x000000101500788c */ /* 0x000fe4000bf25270 */
[----:B------:R-:W-:Y:S02]  /*3420*/  USEL UR9, URZ, 0x1, UP0 ;  /* 0x000000013f097887 */ /* 0x000fe40008000000 */
[----:B------:R-:W-:-:S02]  /*3430*/  USEL UR12, UR12, URZ, UP0 ;  /* 0x0000003f0c0c7287 */ /* 0x000fc40008000000 */
[----:B------:R-:W-:Y:S02]  /*3440*/  USEL UR21, UR21, URZ, UP1 ;  /* 0x0000003f15157287 */ /* 0x000fe40008800000 */
[----:B------:R-:W-:Y:S01]  /*3450*/  LOP3.LUT R179, R179, UR9, RZ, 0x3c, !PT ;  /* 0x00000009b3b37c12 */ /* 0x000fe2000f8e3cff */
[----:B------:R-:W-:Y:S01]  /*3460*/  UMOV UR9, 0x1 ;  /* 0x0000000100097882 */ /* 0x000fe20000000000 */
[----:B------:R-:W-:Y:S08]  /*3470*/  @P0 BRA `(.L_x_30) ;  /* 0xfffffff400380947 */ /* 0x000ff0000383ffff */
.L_x_22:
[----:B------:R-:W-:Y:S01]  /*3480*/  UISETP.NE.AND UP0, UPT, UR4, URZ, UPT ;  /* 0x0000003f0400728c */ /* 0x000fe2000bf05270 */
[----:B01----:R-:W0:Y:S03]  /*3490*/  LDC R12, c[0x0][0x28c] ;  /* 0x0000a300ff0c7b82 */ /* 0x003e260000000800 */
[----:B------:R-:W-:-:S06]  /*34a0*/  USEL UR4, URZ, 0x1, !UP0 ;  /* 0x000000013f047887 */ /* 0x000fcc000c000000 */
[----:B------:R-:W-:-:S13]  /*34b0*/  ISETP.NE.AND P0, PT, RZ, UR4, PT ;  /* 0x00000004ff007c0c */ /* 0x000fda000bf05270 */
[----:B------:R-:W-:Y:S05]  /*34c0*/  @!P0 BRA `(.L_x_31) ;  /* 0x0000000400448947 */ /* 0x000fea0003800000 */
[----:B------:R-:W-:Y:S02]  /*34d0*/  WARPGROUP.DEPBAR.LE gsb0, 0x0 ;  /* 0x00008000000079c5 */ /* 0x000fe40000010000 */
[----:B------:R-:W-:Y:S01]  /*34e0*/  FADD R173, R88, R173 ;  /* 0x000000ad58ad7221 */ /* 0x000fe20000000000 */
        /* <DEDUP_REMOVED lines=78> */
[----:B------:R-:W-:-:S07]  /*39d0*/  FADD R20, R20, R39 ;  /* 0x0000002714147221 */ /* 0x000fce0000000000 */
.L_x_31:
[----:B0-----:R-:W-:Y:S01]  /*39e0*/  ISETP.GE.AND P0, PT, R12, 0x1, PT ;  /* 0x000000010c00780c */ /* 0x001fe20003f06270 */
[----:B------:R0:W-:Y:S01]  /*39f0*/  SYNCS.ARRIVE.TRANS64.A1T0 RZ, [R177+UR22], RZ ;  /* 0x000000ffb1ff79a7 */ /* 0x0001e20008100016 */
[----:B------:R-:W-:-:S11]  /*3a00*/  WARPGROUP.DEPBAR.LE gsb0, 0x0 ;  /* 0x00008000000079c5 */ /* 0x000fd60000010000 */
[----:B------:R-:W-:Y:S05]  /*3a10*/  @!P0 BRA `(.L_x_32) ;  /* 0x0000000000388947 */ /* 0x000fea0003800000 */
[----:B------:R-:W-:-:S06]  /*3a20*/  UISETP.NE.AND UP0, UPT, UR24, 0x3, UPT ;  /* 0x000000031800788c */ /* 0x000fcc000bf05270 */
[----:B------:R-:W-:-:S13]  /*3a30*/  PLOP3.LUT P0, PT, PT, PT, UP0, 0x80, 0x0 ;  /* 0x000000000000781c */ /* 0x000fda0003f0f008 */
[----:B------:R-:W-:Y:S05]  /*3a40*/  @!P0 BRA `(.L_x_33) ;  /* 0x0000000000048947 */ /* 0x000fea0003800000 */
[----:B------:R-:W-:Y:S01]  /*3a50*/  BPT.TRAP 0x1 ;  /* 0x000000040000795c */ /* 0x000fe20000300000 */
.L_x_33:
[----:B------:R-:W-:Y:S02]  /*3a60*/  UIADD3 UR4, UR18, UR19, URZ ;  /* 0x0000001312047290 */ /* 0x000fe4000fffe03f */
[----:B------:R-:W-:Y:S02]  /*3a70*/  UISETP.GT.U32.AND UP0, UPT, UR7, 0x1, UPT ;  /* 0x000000010700788c */ /* 0x000fe4000bf04070 */
[----:B------:R-:W-:-:S04]  /*3a80*/  USHF.L.U32 UR4, UR4, 0x3, URZ ;  /* 0x0000000304047899 */ /* 0x000fc8000800063f */
[----:B------:R-:W-:Y:S01]  /*3a90*/  ULOP3.LUT UR4, UR4, 0x78, URZ, 0xc0, !UPT ;  /* 0x0000007804047892 */ /* 0x000fe2000f8ec03f */
[----:B------:R-:W-:-:S03]  /*3aa0*/  PLOP3.LUT P0, PT, PT, PT, UP0, 0x80, 0x0 ;  /* 0x000000000000781c */ /* 0x000fc60003f0f008 */
[----:B------:R-:W-:-:S04]  /*3ab0*/  UIADD3 UR4, UR20, 0x80, UR4 ;  /* 0x0000008014047890 */ /* 0x000fc8000fffe004 */
[----:B------:R-:W-:-:S09]  /*3ac0*/  UPRMT UR4, URZ, 0x654, UR4 ;  /* 0x000006543f047896 */ /* 0x000fd20008000004 */
[----:B------:R-:W-:Y:S01]  /*3ad0*/  SYNCS.ARRIVE.TRANS64.RED.A1T0 RZ, [UR4], RZ ;  /* 0x000000ffffff79a7 */ /* 0x000fe20008100404 */
[----:B------:R-:W-:Y:S05]  /*3ae0*/  @P0 BRA `(.L_x_32) ;  /* 0x0000000000040947 */ /* 0x000fea0003800000 */
[----:B------:R-:W-:Y:S01]  /*3af0*/  BPT.TRAP 0x1 ;  /* 0x000000040000795c */ /* 0x000fe20000300000 */
.L_x_32:
[----:B------:R-:W-:Y:S01]  /*3b00*/  SHF.L.U32 R12, R175, 0x1f, RZ ;  /* 0x0000001faf0c7819 */ /* 0x000fe200000006ff */
[----:B------:R-:W1:Y:S01]  /*3b10*/  LDC R31, c[0x0][0x288] ;  /* 0x0000a200ff1f7b82 */ /* 0x000e620000000800 */
[----:B------:R-:W-:Y:S02]  /*3b20*/  IMAD.SHL.U32 R28, R5, 0x40, RZ ;  /* 0x00000040051c7824 */ /* 0x000fe400078e00ff */
[----:B------:R-:W2:Y:S02]  /*3b30*/  SYNCS.PHASECHK.TRANS64.TRYWAIT P0, [R11+URZ+0x8], R12 ;  /* 0x0000080c0b0075a7 */ /* 0x000ea4000800017f */
[----:B--2---:R-:W-:Y:S05]  /*3b40*/  @!P0 BRA `(.L_x_34) ;  /* 0x0000007c00448947 */ /* 0x004fea0003800000 */
.L_x_236:
[----:B------:R-:W-:Y:S01]  /*3b50*/  ULDC UR4, c[0x0][0x284] ;  /* 0x0000a10000047ab9 */ /* 0x000fe20000000800 */
[----:B------:R-:W-:Y:S01]  /*3b60*/  IMAD R30, R4, 0xa0, RZ ;  /* 0x000000a0041e7824 */ /* 0x000fe200078e02ff */
[----:B------:R-:W-:-:S04]  /*3b70*/  ISETP.GE.AND P0, PT, R28, UR4, PT ;  /* 0x000000041c007c0c */ /* 0x000fc8000bf06270 */
[----:B-1----:R-:W-:-:S13]  /*3b80*/  ISETP.GE.OR P0, PT, R30, R31, P0 ;  /* 0x0000001f1e00720c */ /* 0x002fda0000706670 */
[----:B------:R-:W-:Y:S05]  /*3b90*/  @P0 BRA `(.L_x_35) ;  /* 0x0000005c00500947 */ /* 0x000fea0003800000 */
[----:B------:R-:W1:Y:S01]  /*3ba0*/  LDC.64 R32, c[0x0][0x5c8] ;  /* 0x00017200ff207b82 */ /* 0x000e620000000a00 */
[----:B------:R-:W-:Y:S01]  /*3bb0*/  IMAD.SHL.U32 R26, R10, 0x2, RZ ;  /* 0x000000020a1a7824 */ /* 0x000fe200078e00ff */
[----:B------:R-:W-:Y:S01]  /*3bc0*/  SHF.R.S32.HI R35, RZ, 0x1f, R0 ;  /* 0x0000001fff237819 */ /* 0x000fe20000011400 */
[----:B------:R-:W-:Y:S01]  /*3bd0*/  ULDC.64 UR8, c[0x0][0x5d0] ;  /* 0x0001740000087ab9 */ /* 0x000fe20000000a00 */
[----:B------:R-:W-:Y:S01]  /*3be0*/  SHF.R.S32.HI R34, RZ, 0x1f, R30 ;  /* 0x0000001fff227819 */ /* 0x000fe2000001141e */
[----:B------:R-:W-:Y:S01]  /*3bf0*/  BSSY B0, `(.L_x_35) ;  /* 0x00005ce000007945 */ /* 0x000fe20003800000 */
[----:B------:R-:W-:Y:S01]  /*3c00*/  SHF.R.S32.HI R27, RZ, 0x1f, R26 ;  /* 0x0000001fff1b7819 */ /* 0x000fe2000001141a */
[----:B------:R-:W-:Y:S02]  /*3c10*/  IMAD R25, R35, UR8, RZ ;  /* 0x0000000823197c24 */ /* 0x000fe4000f8e02ff */
[----:B------:R-:W-:Y:S02]  /*3c20*/  IMAD.IADD R28, R15, 0x1, -R28 ;  /* 0x000000010f1c7824 */ /* 0x000fe400078e0a1c */
[----:B--2---:R-:W-:-:S04]  /*3c30*/  IMAD.WIDE.U32 R12, R0, UR8, R26 ;  /* 0x00000008000c7c25 */ /* 0x004fc8000f8e001a */
[----:B------:R-:W-:Y:S01]  /*3c40*/  IMAD R29, R0, UR9, R25 ;  /* 0x00000009001d7c24 */ /* 0x000fe2000f8e0219 */
[----:B------:R-:W-:Y:S01]  /*3c50*/  IADD3 R12, P0, R30, R12, RZ ;  /* 0x0000000c1e0c7210 */ /* 0x000fe20007f1e0ff */
[----:B------:R-:W-:Y:S01]  /*3c60*/  IMAD.WIDE R24, R5, 0x40, R6 ;  /* 0x0000004005187825 */ /* 0x000fe200078e0206 */
[----:B------:R-:W-:Y:S02]  /*3c70*/  ULDC.64 UR8, c[0x0][0x5c0] ;  /* 0x0001700000087ab9 */ /* 0x000fe40000000a00 */
[----:B------:R-:W-:Y:S01]  /*3c80*/  IADD3.X R13, R34, R13, R29, P0, !PT ;  /* 0x0000000d220d7210 */ /* 0x000fe200007fe41d */
[----:B------:R-:W-:Y:S02]  /*3c90*/  IMAD R29, R10, -0x2, R31 ;  /* 0xfffffffe0a1d7824 */ /* 0x000fe400078e021f */
[-C--:B-1----:R-:W-:Y:S02]  /*3ca0*/  IMAD R4, R25, R32.reuse, RZ ;  /* 0x0000002019047224 */ /* 0x082fe400078e02ff */
[----:B------:R-:W-:-:S04]  /*3cb0*/  IMAD.WIDE.U32 R12, R24, R32, R12 ;  /* 0x00000020180c7225 */ /* 0x000fc800078e000c */
[----:B------:R-:W-:Y:S01]  /*3cc0*/  IMAD R5, R24, R33, R4 ;  /* 0x0000002118057224 */ /* 0x000fe200078e0204 */
[----:B------:R-:W-:Y:S01]  /*3cd0*/  LEA R4, P0, R32, R12, 0x3 ;  /* 0x0000000c20047211 */ /* 0x000fe200078018ff */
[----:B------:R-:W-:Y:S01]  /*3ce0*/  IMAD.IADD R29, R29, 0x1, -R30 ;  /* 0x000000011d1d7824 */ /* 0x000fe200078e0a1e */
[----:B------:R-:W-:Y:S01]  /*3cf0*/  IADD3 R12, P1, R12, UR8, RZ ;  /* 0x000000080c0c7c10 */ /* 0x000fe2000ff3e0ff */
[----:B------:R-:W-:Y:S01]  /*3d00*/  IMAD.IADD R13, R13, 0x1, R5 ;  /* 0x000000010d0d7824 */ /* 0x000fe200078e0205 */
[----:B------:R-:W-:-:S04]  /*3d10*/  IADD3 R4, P2, R4, UR8, RZ ;  /* 0x0000000804047c10 */ /* 0x000fc8000ff5e0ff */
[----:B------:R-:W-:Y:S02]  /*3d20*/  LEA.HI.X R5, R32, R13, R33, 0x3, P0 ;  /* 0x0000000d20057211 */ /* 0x000fe400000f1c21 */
[----:B---3-5:R-:W-:Y:S02]  /*3d30*/  FSETP.NEU.AND P0, PT, R8, RZ, PT ;  /* 0x000000ff0800720b */ /* 0x028fe40003f0d000 */
[----:B------:R-:W-:Y:S02]  /*3d40*/  IADD3.X R13, R13, UR9, RZ, P1, !PT ;  /* 0x000000090d0d7c10 */ /* 0x000fe40008ffe4ff */
[----:B------:R-:W-:-:S09]  /*3d50*/  IADD3.X R5, R5, UR9, RZ, P2, !PT ;  /* 0x0000000905057c10 */ /* 0x000fd200097fe4ff */
[----:B------:R-:W-:Y:S05]  /*3d60*/  @!P0 BRA `(.L_x_36) ;  /* 0x0000004400388947 */ /* 0x000fea0003800000 */
[----:B------:R-:W-:Y:S01]  /*3d70*/  ULDC.64 UR8, c[0x0][0x5b8] ;  /* 0x00016e0000087ab9 */ /* 0x000fe20000000a00 */
[----:B------:R-:W-:Y:S01]  /*3d80*/  ULDC.64 UR10, c[0x0][0x5a8] ;  /* 0x00016a00000a7ab9 */ /* 0x000fe20000000a00 */
[----:B------:R-:W-:Y:S01]  /*3d90*/  IMAD.WIDE.U32 R26, R0, UR8, R26 ;  /* 0x00000008001a7c25 */ /* 0x000fe2000f8e001a */
[----:B------:R-:W-:Y:S03]  /*3da0*/  BSSY B1, `(.L_x_37) ;  /* 0x0000010000017945 */ /* 0x000fe60003800000 */
[----:B------:R-:W-:Y:S01]  /*3db0*/  IMAD R31, R35, UR8, RZ ;  /* 0x00000008231f7c24 */ /* 0x000fe2000f8e02ff */
[----:B------:R-:W-:-:S03]  /*3dc0*/  IADD3 R30, P0, R30, R26, RZ ;  /* 0x0000001a1e1e7210 */ /* 0x000fc60007f1e0ff */
[----:B------:R-:W-:Y:S01]  /*3dd0*/  IMAD R31, R0, UR9, R31 ;  /* 0x00000009001f7c24 */ /* 0x000fe2000f8e021f */
[----:B------:R-:W-:Y:S01]  /*3de0*/  ULDC.64 UR8, c[0x0][0x5b0] ;  /* 0x00016c0000087ab9 */ /* 0x000fe20000000a00 */
[----:B------:R-:W-:Y:S01]  /*3df0*/  PRMT R0, RZ, 0x7610, R0 ;  /* 0x00007610ff007816 */ /* 0x000fe20000000000 */
[----:B------:R-:W-:Y:S02]  /*3e00*/  IMAD R33, R25, UR8, RZ ;  /* 0x0000000819217c24 */ /* 0x000fe4000f8e02ff */
[----:B------:R-:W-:Y:S02]  /*3e10*/  IADD3.X R31, R34, R27, R31, P0, !PT ;  /* 0x0000001b221f7210 */ /* 0x000fe400007fe41f */
[----:B------:R-:W-:Y:S01]  /*3e20*/  ISETP.GE.AND P0, PT, R29, 0x1, PT ;  /* 0x000000011d00780c */ /* 0x000fe20003f06270 */
[C---:B------:R-:W-:Y:S02]  /*3e30*/  IMAD R33, R24.reuse, UR9, R33 ;  /* 0x0000000918217c24 */ /* 0x040fe4000f8e0221 */
[----:B------:R-:W-:Y:S01]  /*3e40*/  IMAD.WIDE.U32 R26, R24, UR8, R30 ;  /* 0x00000008181a7c25 */ /* 0x000fe2000f8e001e */
[----:B------:R-:W-:-:S02]  /*3e50*/  ISETP.LT.OR P2, PT, R28, 0x1, !P0 ;  /* 0x000000011c00780c */ /* 0x000fc40004741670 */
[----:B------:R-:W-:-:S04]  /*3e60*/  IADD3 R26, P1, R26, UR10, RZ ;  /* 0x0000000a1a1a7c10 */ /* 0x000fc8000ff3e0ff */
[----:B------:R-:W-:-:S07]  /*3e70*/  IADD3.X R27, R27, UR11, R33, P1, !PT ;  /* 0x0000000b1b1b7c10 */ /* 0x000fce0008ffe421 */
[----:B------:R-:W-:Y:S05]  /*3e80*/  @P2 BRA `(.L_x_38) ;  /* 0x0000000000042947 */ /* 0x000fea0003800000 */
[----:B------:R1:W5:Y:S02]  /*3e90*/  LDG.E.U8 R0, desc[UR16][R26.64] ;  /* 0x000000101a007981 */ /* 0x000364000c1e1100 */
.L_x_38:
[----:B------:R-:W-:Y:S05]  /*3ea0*/  BSYNC B1 ;  /* 0x0000000000017941 */ /* 0x000fea0003800000 */
.L_x_37:
[----:B-----5:R-:W-:Y:S01]  /*3eb0*/  LOP3.LUT R0, R0, 0xff, RZ, 0xc0, !PT ;  /* 0x000000ff00007812 */ /* 0x020fe200078ec0ff */
[----:B------:R-:W-:Y:S01]  /*3ec0*/  BSSY B1, `(.L_x_39) ;  /* 0x000000c000017945 */ /* 0x000fe20003800000 */
[----:B------:R-:W-:Y:S02]  /*3ed0*/  ISETP.GE.AND P1, PT, R29, 0x2, PT ;  /* 0x000000021d00780c */ /* 0x000fe40003f26270 */
[----:B------:R-:W-:Y:S02]  /*3ee0*/  F2FP.F16.E4M3.UNPACK_B R0, R0 ;  /* 0x00000000ff00723e */ /* 0x000fe400020006ff */
[----:B------:R-:W-:-:S03]  /*3ef0*/  ISETP.LT.OR P3, PT, R28, 0x1, !P1 ;  /* 0x000000011c00780c */ /* 0x000fc60004f61670 */
[----:B------:R-:W-:-:S05]  /*3f00*/  HADD2.F32 R33, -RZ, R0.H0_H0 ;  /* 0x20000000ff217230 */ /* 0x000fca0000004100 */
[----:B------:R-:W-:-:S04]  /*3f10*/  FMUL R0, R33, R8 ;  /* 0x0000000821007220 */ /* 0x000fc80000400000 */
[----:B------:R-:W-:-:S05]  /*3f20*/  FFMA R0, R173, R9, R0 ;  /* 0x00000009ad007223 */ /* 0x000fca0000000000 */
[----:B------:R-:W-:Y:S02]  /*3f30*/  F2FP.SATFINITE.E4M3.F32.PACK_AB_MERGE_C R33, RZ, R0, RZ ;  /* 0x00000000ff21723e */ /* 0x000fe400048070ff */
[----:B------:R-:W-:-:S03]  /*3f40*/  PRMT R0, RZ, 0x7610, R0 ;  /* 0x00007610ff007816 */ /* 0x000fc60000000000 */
[----:B------:R2:W-:Y:S01]  /*3f50*/  @!P2 STG.E.U8 desc[UR16][R12.64], R33 ;  /* 0x000000210c00a986 */ /* 0x0005e2000c101110 */
[----:B------:R-:W-:Y:S05]  /*3f60*/  @P3 BRA `(.L_x_40) ;  /* 0x0000000000043947 */ /* 0x000fea0003800000 */
[----:B------:R3:W5:Y:S02]  /*3f70*/  LDG.E.U8 R0, desc[UR16][R26.64+0x1] ;  /* 0x000001101a007981 */ /* 0x000764000c1e1100 */
.L_x_40:
[----:B------:R-:W-:Y:S05]  /*3f80*/  BSYNC B1 ;  /* 0x0000000000017941 */ /* 0x000fea0003800000 */
.L_x_39:
[----:B-----5:R-:W-:Y:S01]  /*3f90*/  LOP3.LUT R0, R0, 0xff, RZ, 0xc0, !PT ;  /* 0x000000ff00007812 */ /* 0x020fe200078ec0ff */
[----:B------:R-:W-:Y:S01]  /*3fa0*/  BSSY B1, `(.L_x_41) ;  /* 0x0000012000017945 */ /* 0x000fe20003800000 */
[----:B------:R-:W-:Y:S02]  /*3fb0*/  IADD3 R35, P2, R24, 0x8, RZ ;  /* 0x0000000818237810 */ /* 0x000fe40007f5e0ff */
[----:B------:R-:W-:Y:S02]  /*3fc0*/  F2FP.F16.E4M3.UNPACK_B R0, R0 ;  /* 0x00000000ff00723e */ /* 0x000fe400020006ff */
[----:B------:R-:W-:Y:S01]  /*3fd0*/  ISETP.LT.OR P0, PT, R28, 0x9, !P0 ;  /* 0x000000091c00780c */ /* 0x000fe20004701670 */
[----:B------:R-:W-:Y:S02]  /*3fe0*/  IMAD.X R24, RZ, RZ, R25, P2 ;  /* 0x000000ffff187224 */ /* 0x000fe400010e0619 */
[----:B--2---:R-:W-:Y:S01]  /*3ff0*/  HADD2.F32 R33, -RZ, R0.H0_H0 ;  /* 0x20000000ff217230 */ /* 0x004fe20000004100 */
[----:B------:R-:W-:Y:S01]  /*4000*/  PRMT R0, RZ, 0x7610, R0 ;  /* 0x00007610ff007816 */ /* 0x000fe20000000000 */
[----:B------:R-:W-:-:S02]  /*4010*/  IMAD R24, R24, UR8, RZ ;  /* 0x0000000818187c24 */ /* 0x000fc4000f8e02ff */
[----:B------:R-:W-:-:S04]  /*4020*/  IMAD.WIDE.U32 R30, R35, UR8, R30 ;  /* 0x00000008231e7c25 */ /* 0x000fc8000f8e001e */
[----:B------:R-:W-:Y:S01]  /*4030*/  FMUL R33, R33, R8 ;  /* 0x0000000821217220 */ /* 0x000fe20000400000 */
[----:B------:R-:W-:-:S03]  /*4040*/  IMAD R35, R35, UR9, R24 ;  /* 0x0000000923237c24 */ /* 0x000fc6000f8e0218 */
[----:B------:R-:W-:Y:S01]  /*4050*/  FFMA R33, R176, R9, R33 ;  /* 0x00000009b0217223 */ /* 0x000fe20000000021 */
[----:B------:R-:W-:-:S04]  /*4060*/  IADD3 R24, P2, R30, UR10, RZ ;  /* 0x0000000a1e187c10 */ /* 0x000fc8000ff5e0ff */
[----:B------:R-:W-:Y:S02]  /*4070*/  F2FP.SATFINITE.E4M3.F32.PACK_AB_MERGE_C R33, RZ, R33, RZ ;  /* 0x00000021ff21723e */ /* 0x000fe400048070ff */
[----:B------:R-:W-:-:S03]  /*4080*/  IADD3.X R25, R31, UR11, R35, P2, !PT ;  /* 0x0000000b1f197c10 */ /* 0x000fc600097fe423 */
[----:B------:R2:W-:Y:S01]  /*4090*/  @!P3 STG.E.U8 desc[UR16][R12.64+0x1], R33 ;  /* 0x000001210c00b986 */ /* 0x0005e2000c101110 */
[----:B------:R-:W-:Y:S05]  /*40a0*/  @P0 BRA `(.L_x_42) ;  /* 0x0000000000040947 */ /* 0x000fea0003800000 */
[----:B------:R4:W5:Y:S02]  /*40b0*/  LDG.E.U8 R0, desc[UR16][R24.64] ;  /* 0x0000001018007981 */ /* 0x000964000c1e1100 */
.L_x_42:
[----:B------:R-:W-:Y:S05]  /*40c0*/  BSYNC B1 ;  /* 0x0000000000017941 */ /* 0x000fea0003800000 */
.L_x_41:
[----:B-----5:R-:W-:Y:S01]  /*40d0*/  LOP3.LUT R0, R0, 0xff, RZ, 0xc0, !PT ;  /* 0x000000ff00007812 */ /* 0x020fe200078ec0ff */
[----:B------:R-:W-:Y:S01]  /*40e0*/  BSSY B1, `(.L_x_43) ;  /* 0x000000b000017945 */ /* 0x000fe20003800000 */
[----:B------:R-:W-:Y:S02]  /*40f0*/  ISETP.LT.OR P1, PT, R28, 0x9, !P1 ;  /* 0x000000091c00780c */ /* 0x000fe40004f21670 */
[----:B------:R-:W-:-:S05]  /*4100*/  F2FP.F16.E4M3.UNPACK_B R0, R0 ;  /* 0x00000000ff00723e */ /* 0x000fca00020006ff */
        /* <DEDUP_REMOVED lines=8> */
.L_x_44:
[----:B------:R-:W-:Y:S05]  /*4190*/  BSYNC B1 ;  /* 0x0000000000017941 */ /* 0x000fea0003800000 */
.L_x_43:
[----:B-----5:R-:W-:Y:S01]  /*41a0*/  LOP3.LUT R0, R0, 0xff, RZ, 0xc0, !PT ;  /* 0x000000ff00007812 */ /* 0x020fe200078ec0ff */
[----:B------:R-:W-:Y:S01]  /*41b0*/  BSSY B1, `(.L_x_45) ;  /* 0x000000c000017945 */ /* 0x000fe20003800000 */
[----:B------:R-:W-:Y:S02]  /*41c0*/  ISETP.GE.AND P0, PT, R29, 0x9, PT ;  /* 0x000000091d00780c */ /* 0x000fe40003f06270 */
[----:B------:R-:W-:Y:S02]  /*41d0*/  F2FP.F16.E4M3.UNPACK_B R0, R0 ;  /* 0x00000000ff00723e */ /* 0x000fe400020006ff */
[----:B------:R-:W-:-:S03]  /*41e0*/  ISETP.LT.OR P2, PT, R28, 0x1, !P0 ;  /* 0x000000011c00780c */ /* 0x000fc60004741670 */
[----:B0-----:R-:W-:Y:S01]  /*41f0*/  HADD2.F32 R31, -RZ, R0.H0_H0 ;  /* 0x20000000ff1f7230 */ /* 0x001fe20000004100 */
[----:B------:R-:W-:-:S04]  /*4200*/  PRMT R0, RZ, 0x7610, R0 ;  /* 0x00007610ff007816 */ /* 0x000fc80000000000 */
[----:B------:R-:W-:-:S04]  /*4210*/  FMUL R31, R31, R8 ;  /* 0x000000081f1f7220 */ /* 0x000fc80000400000 */
[----:B------:R-:W-:-:S05]  /*4220*/  FFMA R31, R174, R9, R31 ;  /* 0x00000009ae1f7223 */ /* 0x000fca000000001f */
[----:B------:R-:W-:-:S05]  /*4230*/  F2FP.SATFINITE.E4M3.F32.PACK_AB_MERGE_C R31, RZ, R31, RZ ;  /* 0x0000001fff1f723e */ /* 0x000fca00048070ff */
[----:B------:R0:W-:Y:S01]  /*4240*/  @!P1 STG.E.U8 desc[UR16][R4.64+0x1], R31 ;  /* 0x0000011f04009986 */ /* 0x0001e2000c101110 */
[----:B------:R-:W-:Y:S05]  /*4250*/  @P2 BRA `(.L_x_46) ;  /* 0x0000000000042947 */ /* 0x000fea0003800000 */
[----:B------:R0:W5:Y:S02]  /*4260*/  LDG.E.U8 R0, desc[UR16][R26.64+0x8] ;  /* 0x000008101a007981 */ /* 0x000164000c1e1100 */
.L_x_46:
[----:B------:R-:W-:Y:S05]  /*4270*/  BSYNC B1 ;  /* 0x0000000000017941 */ /* 0x000fea0003800000 */
.L_x_45:
[----:B-----5:R-:W-:Y:S01]  /*4280*/  LOP3.LUT R0, R0, 0xff, RZ, 0xc0, !PT ;  /* 0x000000ff00007812 */ /* 0x020fe200078ec0ff */
[----:B------:R-:W-:Y:S01]  /*4290*/  BSSY B1, `(.L_x_47) ;  /* 0x000000c000017945 */ /* 0x000fe20003800000 */
[----:B------:R-:W-:Y:S02]  /*42a0*/  ISETP.GE.AND P1, PT, R29, 0xa, PT ;  /* 0x0000000a1d00780c */ /* 0x000fe40003f26270 */
[----:B------:R-:W-:Y:S02]  /*42b0*/  F2FP.F16.E4M3.UNPACK_B R0, R0 ;  /* 0x00000000ff00723e */ /* 0x000fe400020006ff */
[----:B------:R-:W-:-:S03]  /*42c0*/  ISETP.LT.OR P3, PT, R28, 0x1, !P1 ;  /* 0x000000011c00780c */ /* 0x000fc60004f61670 */
[----:B0-----:R-:W-:-:S05]  /*42d0*/  HADD2.F32 R31, -RZ, R0.H0_H0 ;  /* 0x20000000ff1f7230 */ /* 0x001fca0000004100 */
[----:B------:R-:W-:-:S04]  /*42e0*/  FMUL R0, R31, R8 ;  /* 0x000000081f007220 */ /* 0x000fc80000400000 */
[----:B------:R-:W-:-:S05]  /*42f0*/  FFMA R0, R169, R9, R0 ;  /* 0x00000009a9007223 */ /* 0x000fca0000000000 */
[----:B------:R-:W-:Y:S02]  /*4300*/  F2FP.SATFINITE.E4M3.F32.PACK_AB_MERGE_C R31, RZ, R0, RZ ;  /* 0x00000000ff1f723e */ /* 0x000fe400048070ff */
[----:B------:R-:W-:-:S03]  /*4310*/  PRMT R0, RZ, 0x7610, R0 ;  /* 0x00007610ff007816 */ /* 0x000fc60000000000 */
[----:B------:R0:W-:Y:S01]  /*4320*/  @!P2 STG.E.U8 desc[UR16][R12.64+0x8], R31 ;  /* 0x0000081f0c00a986 */ /* 0x0001e2000c101110 */
[----:B------:R-:W-:Y:S05]  /*4330*/  @P3 BRA `(.L_x_48) ;  /* 0x0000000000043947 */ /* 0x000fea0003800000 */
[----:B------:R0:W5:Y:S02]  /*4340*/  LDG.E.U8 R0, desc[UR16][R26.64+0x9] ;  /* 0x000009101a007981 */ /* 0x000164000c1e1100 */
.L_x_48:
[----:B------:R-:W-:Y:S05]  /*4350*/  BSYNC B1 ;  /* 0x0000000000017941 */ /* 0x000fea0003800000 */
.L_x_47:
[----:B-----5:R-:W-:Y:S01]  /*4360*/  LOP3.LUT R0, R0, 0xff, RZ, 0xc0, !PT ;  /* 0x000000ff00007812 */ /* 0x020fe200078ec0ff */
[----:B------:R-:W-:Y:S01]  /*4370*/  BSSY B1, `(.L_x_49) ;  /* 0x000000b000017945 */ /* 0x000fe20003800000 */
[----:B------:R-:W-:Y:S02]  /*4380*/  ISETP.LT.OR P0, PT, R28, 0x9, !P0 ;  /* 0x000000091c00780c */ /* 0x000fe40004701670 */
[----:B------:R-:W-:-:S05]  /*4390*/  F2FP.F16.E4M3.UNPACK_B R0, R0 ;  /* 0x00000000ff00723e */ /* 0x000fca00020006ff */
        /* <DEDUP_REMOVED lines=8> */
.L_x_50:
[----:B------:R-:W-:Y:S05]  /*4420*/  BSYNC B1 ;  /* 0x0000000000017941 */ /* 0x000fea0003800000 */
.L_x_49:
[----:B-----5:R-:W-:Y:S01]  /*4430*/  LOP3.LUT R0, R0, 0xff, RZ, 0xc0, !PT ;  /* 0x000000ff00007812 */ /* 0x020fe200078ec0ff */
[----:B------:R-:W-:Y:S01]  /*4440*/  BSSY B1, `(.L_x_51) ;  /* 0x000000b000017945 */ /* 0x000fe20003800000 */
[----:B------:R-:W-:Y:S02]  /*4450*/  ISETP.LT.OR P1, PT, R28, 0x9, !P1 ;  /* 0x000000091c00780c */ /* 0x000fe40004f21670 */
[----:B------:R-:W-:-:S05]  /*4460*/  F2FP.F16.E4M3.UNPACK_B R0, R0 ;  /* 0x00000000ff00723e */ /* 0x000fca00020006ff */
        /* <DEDUP_REMOVED lines=8> */
.L_x_52:
[----:B------:R-:W-:Y:S05]  /*44f0*/  BSYNC B1 ;  /* 0x0000000000017941 */ /* 0x000fea0003800000 */
.L_x_51:
        /* <DEDUP_REMOVED lines=13> */
.L_x_54:
[----:B------:R-:W-:Y:S05]  /*45d0*/  BSYNC B1 ;  /* 0x0000000000017941 */ /* 0x000fea0003800000 */
.L_x_53:
        /* <DEDUP_REMOVED lines=13> */
.L_x_56:
[----:B------:R-:W-:Y:S05]  /*46b0*/  BSYNC B1 ;  /* 0x0000000000017941 */ /* 0x000fea0003800000 */
.L_x_55:
        /* <DEDUP_REMOVED lines=12> */
.L_x_58:
[----:B------:R-:W-:Y:S05]  /*4780*/  BSYNC B1 ;  /* 0x0000000000017941 */ /* 0x000fea0003800000 */
.L_x_57:
        /* <DEDUP_REMOVED lines=12> */
.L_x_60:
[----:B------:R-:W-:Y:S05]  /*4850*/  BSYNC B1 ;  /* 0x0000000000017941 */ /* 0x000fea0003800000 */
.L_x_59:
        /* <DEDUP_REMOVED lines=13> */
.L_x_62:
[----:B------:R-:W-:Y:S05]  /*4930*/  BSYNC B1 ;  /* 0x0000000000017941 */ /* 0x000fea0003800000 */
.L_x_61:
        /* <DEDUP_REMOVED lines=13> */
.L_x_64:
[----:B------:R-:W-:Y:S05]  /*4a10*/  BSYNC B1 ;  /* 0x0000000000017941 */ /* 0x000fea0003800000 */
.L_x_63:
        /* <DEDUP_REMOVED lines=12> */
.L_x_66:
[----:B------:R-:W-:Y:S05]  /*4ae0*/  BSYNC B1 ;  /* 0x0000000000017941 */ /* 0x000fea0003800000 */
.L_x_65:
        /* <DEDUP_REMOVED lines=12> */
.L_x_68:
[----:B------:R-:W-:Y:S05]  /*4bb0*/  BSYNC B1 ;  /* 0x0000000000017941 */ /* 0x000fea0003800000 */
.L_x_67:
        /* <DEDUP_REMOVED lines=13> */
.L_x_70:
[----:B------:R-:W-:Y:S05]  /*4c90*/  BSYNC B1 ;  /* 0x0000000000017941 */ /* 0x000fea0003800000 */
.L_x_69:
        /* <DEDUP_REMOVED lines=13> */
.L_x_72:
[----:B------:R-:W-:Y:S05]  /*4d70*/  BSYNC B1 ;  /* 0x0000000000017941 */ /* 0x000fea0003800000 */
.L_x_71:
        /* <DEDUP_REMOVED lines=12> */
.L_x_74:
[----:B------:R-:W-:Y:S05]  /*4e40*/  BSYNC B1 ;  /* 0x0000000000017941 */ /* 0x000fea0003800000 */
.L_x_73:
        /* <DEDUP_REMOVED lines=12> */
.L_x_76:
[----:B------:R-:W-:Y:S05]  /*4f10*/  BSYNC B1 ;  /* 0x0000000000017941 */ /* 0x000fea0003800000 */
.L_x_75:
        /* <DEDUP_REMOVED lines=13> */
.L_x_78:
[----:B------:R-:W-:Y:S05]  /*4ff0*/  BSYNC B1 ;  /* 0x0000000000017941 */ /* 0x000fea0003800000 */
.L_x_77:
        /* <DEDUP_REMOVED lines=13> */
.L_x_80:
[----:B------:R-:W-:Y:S05]  /*50d0*/  BSYNC B1 ;  /* 0x0000000000017941 */ /* 0x000fea0003800000 */
.L_x_79:
        /* <DEDUP_REMOVED lines=12> */
.L_x_82:
[----:B------:R-:W-:Y:S05]  /*51a0*/  BSYNC B1 ;  /* 0x0000000000017941 */ /* 0x000fea0003800000 */
.L_x_81:
        /* <DEDUP_REMOVED lines=12> */
.L_x_84:
[----:B------:R-:W-:Y:S05]  /*5270*/  BSYNC B1 ;  /* 0x0000000000017941 */ /* 0x000fea0003800000 */
.L_x_83:
        /* <DEDUP_REMOVED lines=13> */
.L_x_86:
[----:B------:R-:W-:Y:S05]  /*5350*/  BSYNC B1 ;  /* 0x0000000000017941 */ /* 0x000fea0003800000 */
.L_x_85:
        /* <DEDUP_REMOVED lines=13> */
.L_x_88:
[----:B------:R-:W-:Y:S05]  /*5430*/  BSYNC B1 ;  /* 0x0000000000017941 */ /* 0x000fea0003800000 */
.L_x_87:
        /* <DEDUP_REMOVED lines=12> */
.L_x_90:
[----:B------:R-:W-:Y:S05]  /*5500*/  BSYNC B1 ;  /* 0x0000000000017941 */ /* 0x000fea0003800000 */
.L_x_89:
        /* <DEDUP_REMOVED lines=12> */
.L_x_92:
[----:B------:R-:W-:Y:S05]  /*55d0*/  BSYNC B1 ;  /* 0x0000000000017941 */ /* 0x000fea0003800000 */
.L_x_91:
        /* <DEDUP_REMOVED lines=13> */
.L_x_94:
[----:B------:R-:W-:Y:S05]  /*56b0*/  BSYNC B1 ;  /* 0x0000000000017941 */ /* 0x000fea0003800000 */
.L_x_93:
        /* <DEDUP_REMOVED lines=13> */
.L_x_96:
[----:B------:R-:W-:Y:S05]  /*5790*/  BSYNC B1 ;  /* 0x0000000000017941 */ /* 0x000fea0003800000 */
.L_x_95:
        /* <DEDUP_REMOVED lines=12> */
.L_x_98:
[----:B------:R-:W-:Y:S05]  /*5860*/  BSYNC B1 ;  /* 0x0000000000017941 */ /* 0x000fea0003800000 */
.L_x_97:
        /* <DEDUP_REMOVED lines=12> */
.L_x_100:
[----:B------:R-:W-:Y:S05]  /*5930*/  BSYNC B1 ;  /* 0x0000000000017941 */ /* 0x000fea0003800000 */
.L_x_99:
        /* <DEDUP_REMOVED lines=13> */
.L_x_102:
[----:B------:R-:W-:Y:S05]  /*5a10*/  BSYNC B1 ;  /* 0x0000000000017941 */ /* 0x000fea0003800000 */
.L_x_101:
        /* <DEDUP_REMOVED lines=13> */
.L_x_104:
[----:B------:R-:W-:Y:S05]  /*5af0*/  BSYNC B1 ;  /* 0x0000000000017941 */ /* 0x000fea0003800000 */
.L_x_103:
        /* <DEDUP_REMOVED lines=12> */
.L_x_106:
[----:B------:R-:W-:Y:S05]  /*5bc0*/  BSYNC B1 ;  /* 0x0000000000017941 */ /* 0x000fea0003800000 */
.L_x_105:
        /* <DEDUP_REMOVED lines=12> */
.L_x_108:
[----:B------:R-:W-:Y:S05]  /*5c90*/  BSYNC B1 ;  /* 0x0000000000017941 */ /* 0x000fea0003800000 */
.L_x_107:
        /* <DEDUP_REMOVED lines=13> */
.L_x_110:
[----:B------:R-:W-:Y:S05]  /*5d70*/  BSYNC B1 ;  /* 0x0000000000017941 */ /* 0x000fea0003800000 */
.L_x_109:
        /* <DEDUP_REMOVED lines=13> */
.L_x_112:
[----:B------:R-:W-:Y:S05]  /*5e50*/  BSYNC B1 ;  /* 0x0000000000017941 */ /* 0x000fea0003800000 */
.L_x_111:
        /* <DEDUP_REMOVED lines=12> */
.L_x_114:
[----:B------:R-:W-:Y:S05]  /*5f20*/  BSYNC B1 ;  /* 0x0000000000017941 */ /* 0x000fea0003800000 */
.L_x_113:
        /* <DEDUP_REMOVED lines=12> */
.L_x_116:
[----:B------:R-:W-:Y:S05]  /*5ff0*/  BSYNC B1 ;  /* 0x0000000000017941 */ /* 0x000fea0003800000 */
.L_x_115:
        /* <DEDUP_REMOVED lines=13> */
.L_x_118:
[----:B------:R-:W-:Y:S05]  /*60d0*/  BSYNC B1 ;  /* 0x0000000000017941 */ /* 0x000fea0003800000 */
.L_x_117:
        /* <DEDUP_REMOVED lines=13> */
.L_x_120:
[----:B------:R-:W-:Y:S05]  /*61b0*/  BSYNC B1 ;  /* 0x0000000000017941 */ /* 0x000fea0003800000 */
.L_x_119:
        /* <DEDUP_REMOVED lines=12> */
.L_x_122:
[----:B------:R-:W-:Y:S05]  /*6280*/  BSYNC B1 ;  /* 0x0000000000017941 */ /* 0x000fea0003800000 */
.L_x_121:
        /* <DEDUP_REMOVED lines=12> */
.L_x_124:
[----:B------:R-:W-:Y:S05]  /*6350*/  BSYNC B1 ;  /* 0x0000000000017941 */ /* 0x000fea0003800000 */
.L_x_123:
        /* <DEDUP_REMOVED lines=13> */
.L_x_126:
[----:B------:R-:W-:Y:S05]  /*6430*/  BSYNC B1 ;  /* 0x0000000000017941 */ /* 0x000fea0003800000 */
.L_x_125:
        /* <DEDUP_REMOVED lines=13> */
.L_x_128:
[----:B------:R-:W-:Y:S05]  /*6510*/  BSYNC B1 ;  /* 0x0000000000017941 */ /* 0x000fea0003800000 */
.L_x_127:
        /* <DEDUP_REMOVED lines=12> */
.L_x_130:
[----:B------:R-:W-:Y:S05]  /*65e0*/  BSYNC B1 ;  /* 0x0000000000017941 */ /* 0x000fea0003800000 */
.L_x_129:
        /* <DEDUP_REMOVED lines=12> */
.L_x_132:
[----:B------:R-:W-:Y:S05]  /*66b0*/  BSYNC B1 ;  /* 0x0000000000017941 */ /* 0x000fea0003800000 */
.L_x_131:
        /* <DEDUP_REMOVED lines=13> */
.L_x_134:
[----:B------:R-:W-:Y:S05]  /*6790*/  BSYNC B1 ;  /* 0x0000000000017941 */ /* 0x000fea0003800000 */
.L_x_133:
        /* <DEDUP_REMOVED lines=13> */
.L_x_136:
[----:B------:R-:W-:Y:S05]  /*6870*/  BSYNC B1 ;  /* 0x0000000000017941 */ /* 0x000fea0003800000 */
.L_x_135:
        /* <DEDUP_REMOVED lines=12> */
.L_x_138:
[----:B------:R-:W-:Y:S05]  /*6940*/  BSYNC B1 ;  /* 0x0000000000017941 */ /* 0x000fea0003800000 */
.L_x_137:
        /* <DEDUP_REMOVED lines=12> */
.L_x_140:
[----:B------:R-:W-:Y:S05]  /*6a10*/  BSYNC B1 ;  /* 0x0000000000017941 */ /* 0x000fea0003800000 */
.L_x_139:
        /* <DEDUP_REMOVED lines=13> */
.L_x_142:
[----:B------:R-:W-:Y:S05]  /*6af0*/  BSYNC B1 ;  /* 0x0000000000017941 */ /* 0x000fea0003800000 */
.L_x_141:
        /* <DEDUP_REMOVED lines=13> */
.L_x_144:
[----:B------:R-:W-:Y:S05]  /*6bd0*/  BSYNC B1 ;  /* 0x0000000000017941 */ /* 0x000fea0003800000 */
.L_x_143:
        /* <DEDUP_REMOVED lines=12> */
.L_x_146:
[----:B------:R-:W-:Y:S05]  /*6ca0*/  BSYNC B1 ;  /* 0x0000000000017941 */ /* 0x000fea0003800000 */
.L_x_145:
        /* <DEDUP_REMOVED lines=12> */
.L_x_148:
[----:B------:R-:W-:Y:S05]  /*6d70*/  BSYNC B1 ;  /* 0x0000000000017941 */ /* 0x000fea0003800000 */
.L_x_147:
        /* <DEDUP_REMOVED lines=13> */
.L_x_150:
[----:B------:R-:W-:Y:S05]  /*6e50*/  BSYNC B1 ;  /* 0x0000000000017941 */ /* 0x000fea0003800000 */
.L_x_149:
        /* <DEDUP_REMOVED lines=13> */
.L_x_152:
[----:B------:R-:W-:Y:S05]  /*6f30*/  BSYNC B1 ;  /* 0x0000000000017941 */ /* 0x000fea0003800000 */
.L_x_151:
        /* <DEDUP_REMOVED lines=12> */
.L_x_154:
[----:B------:R-:W-:Y:S05]  /*7000*/  BSYNC B1 ;  /* 0x0000000000017941 */ /* 0x000fea0003800000 */
.L_x_153:
        /* <DEDUP_REMOVED lines=12> */
.L_x_156:
[----:B------:R-:W-:Y:S05]  /*70d0*/  BSYNC B1 ;  /* 0x0000000000017941 */ /* 0x000fea0003800000 */
.L_x_155:
        /* <DEDUP_REMOVED lines=13> */
.L_x_158:
[----:B------:R-:W-:Y:S05]  /*71b0*/  BSYNC B1 ;  /* 0x0000000000017941 */ /* 0x000fea0003800000 */
.L_x_157:
        /* <DEDUP_REMOVED lines=13> */
.L_x_160:
[----:B------:R-:W-:Y:S05]  /*7290*/  BSYNC B1 ;  /* 0x0000000000017941 */ /* 0x000fea0003800000 */
.L_x_159:
        /* <DEDUP_REMOVED lines=12> */
.L_x_162:
[----:B------:R-:W-:Y:S05]  /*7360*/  BSYNC B1 ;  /* 0x0000000000017941 */ /* 0x000fea0003800000 */
.L_x_161:
        /* <DEDUP_REMOVED lines=12> */
.L_x_164:
[----:B------:R-:W-:Y:S05]  /*7430*/  BSYNC B1 ;  /* 0x0000000000017941 */ /* 0x000fea0003800000 */
.L_x_163:
        /* <DEDUP_REMOVED lines=13> */
.L_x_166:
[----:B------:R-:W-:Y:S05]  /*7510*/  BSYNC B1 ;  /* 0x0000000000017941 */ /* 0x000fea0003800000 */
.L_x_165:
        /* <DEDUP_REMOVED lines=13> */
.L_x_168:
[----:B------:R-:W-:Y:S05]  /*75f0*/  BSYNC B1 ;  /* 0x0000000000017941 */ /* 0x000fea0003800000 */
.L_x_167:
        /* <DEDUP_REMOVED lines=12> */
.L_x_170:
[----:B------:R-:W-:Y:S05]  /*76c0*/  BSYNC B1 ;  /* 0x0000000000017941 */ /* 0x000fea0003800000 */
.L_x_169:
        /* <DEDUP_REMOVED lines=12> */
.L_x_172:
[----:B------:R-:W-:Y:S05]  /*7790*/  BSYNC B1 ;  /* 0x0000000000017941 */ /* 0x000fea0003800000 */
.L_x_171:
        /* <DEDUP_REMOVED lines=13> */
.L_x_174:
[----:B------:R-:W-:Y:S05]  /*7870*/  BSYNC B1 ;  /* 0x0000000000017941 */ /* 0x000fea0003800000 */
.L_x_173:
        /* <DEDUP_REMOVED lines=13> */
.L_x_176:
[----:B------:R-:W-:Y:S05]  /*7950*/  BSYNC B1 ;  /* 0x0000000000017941 */ /* 0x000fea0003800000 */
.L_x_175:
        /* <DEDUP_REMOVED lines=12> */
.L_x_178:
[----:B------:R-:W-:Y:S05]  /*7a20*/  BSYNC B1 ;  /* 0x0000000000017941 */ /* 0x000fea0003800000 */
.L_x_177:
        /* <DEDUP_REMOVED lines=12> */
.L_x_180:
[----:B------:R-:W-:Y:S05]  /*7af0*/  BSYNC B1 ;  /* 0x0000000000017941 */ /* 0x000fea0003800000 */
.L_x_179:
        /* <DEDUP_REMOVED lines=13> */
.L_x_182:
[----:B------:R-:W-:Y:S05]  /*7bd0*/  BSYNC B1 ;  /* 0x0000000000017941 */ /* 0x000fea0003800000 */
.L_x_181:
        /* <DEDUP_REMOVED lines=13> */
.L_x_184:
[----:B------:R-:W-:Y:S05]  /*7cb0*/  BSYNC B1 ;  /* 0x0000000000017941 */ /* 0x000fea0003800000 */
.L_x_183:
        /* <DEDUP_REMOVED lines=12> */
.L_x_186:
[----:B------:R-:W-:Y:S05]  /*7d80*/  BSYNC B1 ;  /* 0x0000000000017941 */ /* 0x000fea0003800000 */
.L_x_185:
        /* <DEDUP_REMOVED lines=12> */
.L_x_188:
[----:B------:R-:W-:Y:S05]  /*7e50*/  BSYNC B1 ;  /* 0x0000000000017941 */ /* 0x000fea0003800000 */
.L_x_187:
        /* <DEDUP_REMOVED lines=13> */
.L_x_190:
[----:B------:R-:W-:Y:S05]  /*7f30*/  BSYNC B1 ;  /* 0x0000000000017941 */ /* 0x000fea0003800000 */
.L_x_189:
        /* <DEDUP_REMOVED lines=13> */
.L_x_192:
[----:B------:R-:W-:Y:S05]  /*8010*/  BSYNC B1 ;  /* 0x0000000000017941 */ /* 0x000fea0003800000 */
.L_x_191:
        /* <DEDUP_REMOVED lines=12> */
.L_x_194:
[----:B------:R-:W-:Y:S05]  /*80e0*/  BSYNC B1 ;  /* 0x0000000000017941 */ /* 0x000fea0003800000 */
.L_x_193:
[----:B-----5:R-:W-:Y:S01]  /*80f0*/  LOP3.LUT R0, R0, 0xff, RZ, 0xc0, !PT ;  /* 0x000000ff00007812 */ /* 0x020fe200078ec0ff */
[----:B------:R-:W-:Y:S01]  /*8100*/  BSSY B1, `(.L_x_195) ;  /* 0x000000b000017945 */ /* 0x000fe20003800000 */
[----:B------:R-:W-:Y:S02]  /*8110*/  ISETP.LT.OR P1, PT, R28, 0x9, !P1 ;  /* 0x000000091c00780c */ /* 0x000fe40004f21670 */
[----:B------:R-:W-:-:S05]  /*8120*/  F2FP.F16.E4M3.UNPACK_B R0, R0 ;  /* 0x00000000ff00723e */ /* 0x000fca00020006ff */
[----:B0-2---:R-:W-:-:S05]  /*8130*/  HADD2.F32 R13, -RZ, R0.H0_H0 ;  /* 0x20000000ff0d7230 */ /* 0x005fca0000004100 */
[----:B------:R-:W-:-:S04]  /*8140*/  FMUL R0, R13, R8 ;  /* 0x000000080d007220 */ /* 0x000fc80000400000 */
[----:B------:R-:W-:-:S05]  /*8150*/  FFMA R0, R17, R9, R0 ;  /* 0x0000000911007223 */ /* 0x000fca0000000000 */
[----:B------:R-:W-:Y:S02]  /*8160*/  F2FP.SATFINITE.E4M3.F32.PACK_AB_MERGE_C R13, RZ, R0, RZ ;  /* 0x00000000ff0d723e */ /* 0x000fe400048070ff */
[----:B------:R-:W-:-:S03]  /*8170*/  PRMT R0, RZ, 0x7610, R0 ;  /* 0x00007610ff007816 */ /* 0x000fc60000000000 */
[----:B------:R0:W-:Y:S01]  /*8180*/  @!P0 STG.E.U8 desc[UR16][R4.64+0x98], R13 ;  /* 0x0000980d04008986 */ /* 0x0001e2000c101110 */
[----:B------:R-:W-:Y:S05]  /*8190*/  @P1 BRA `(.L_x_196) ;  /* 0x0000000000041947 */ /* 0x000fea0003800000 */
[----:B------:R2:W5:Y:S02]  /*81a0*/  LDG.E.U8 R0, desc[UR16][R24.64+0x99] ;  /* 0x0000991018007981 */ /* 0x000564000c1e1100 */
.L_x_196:
[----:B------:R-:W-:Y:S05]  /*81b0*/  BSYNC B1 ;  /* 0x0000000000017941 */ /* 0x000fea0003800000 */
.L_x_195:
[----:B------:R-:W-:Y:S05]  /*81c0*/  @P1 BRA `(.L_x_197) ;  /* 0x0000001400c01947 */ /* 0x000fea0003800000 */
[----:B-----5:R-:W-:-:S04]  /*81d0*/  LOP3.LUT R0, R0, 0xff, RZ, 0xc0, !PT ;  /* 0x000000ff00007812 */ /* 0x020fc800078ec0ff */
[----:B------:R-:W-:-:S05]  /*81e0*/  F2FP.F16.E4M3.UNPACK_B R0, R0 ;  /* 0x00000000ff00723e */ /* 0x000fca00020006ff */
[----:B0-----:R-:W-:-:S05]  /*81f0*/  HADD2.F32 R13, -RZ, R0.H0_H0 ;  /* 0x20000000ff0d7230 */ /* 0x001fca0000004100 */
[----:B------:R-:W-:-:S04]  /*8200*/  FMUL R13, R13, R8 ;  /* 0x000000080d0d7220 */ /* 0x000fc80000400000 */
[----:B------:R-:W-:-:S05]  /*8210*/  FFMA R13, R20, R9, R13 ;  /* 0x00000009140d7223 */ /* 0x000fca000000000d */
[----:B------:R-:W-:-:S05]  /*8220*/  F2FP.SATFINITE.E4M3.F32.PACK_AB_MERGE_C R13, RZ, R13, RZ ;  /* 0x0000000dff0d723e */ /* 0x000fca00048070ff */
[----:B------:R0:W-:Y:S01]  /*8230*/  STG.E.U8 desc[UR16][R4.64+0x99], R13 ;  /* 0x0000990d04007986 */ /* 0x0001e2000c101110 */
[----:B------:R-:W-:Y:S05]  /*8240*/  BRA `(.L_x_197) ;  /* 0x0000001400a07947 */ /* 0x000fea0003800000 */
.L_x_36:
[----:B------:R-:W-:Y:S01]  /*8250*/  ISETP.GE.AND P2, PT, R29, 0x1, PT ;  /* 0x000000011d00780c */ /* 0x000fe20003f46270 */
[-C--:B------:R-:W-:Y:S01]  /*8260*/  FMUL R173, R173, R9.reuse ;  /* 0x00000009adad7220 */ /* 0x080fe20000400000 */
[----:B------:R-:W-:Y:S01]  /*8270*/  ISETP.GE.AND P3, PT, R29, 0x2, PT ;  /* 0x000000021d00780c */ /* 0x000fe20003f66270 */
[-C--:B------:R-:W-:Y:S01]  /*8280*/  FMUL R176, R176, R9.reuse ;  /* 0x00000009b0b07220 */ /* 0x080fe20000400000 */
[C---:B------:R-:W-:Y:S01]  /*8290*/  ISETP.LT.OR P0, PT, R28.reuse, 0x1, !P2 ;  /* 0x000000011c00780c */ /* 0x040fe20005701670 */
[-C--:B------:R-:W-:Y:S01]  /*82a0*/  FMUL R171, R171, R9.reuse ;  /* 0x00000009abab7220 */ /* 0x080fe20000400000 */
[----:B------:R-:W-:Y:S01]  /*82b0*/  ISETP.LT.OR P4, PT, R28, 0x1, !P3 ;  /* 0x000000011c00780c */ /* 0x000fe20005f81670 */
[-C--:B------:R-:W-:Y:S01]  /*82c0*/  FMUL R174, R174, R9.reuse ;  /* 0x00000009aeae7220 */ /* 0x080fe20000400000 */
[----:B------:R-:W-:Y:S01]  /*82d0*/  ISETP.GE.AND P1, PT, R29, 0x9, PT ;  /* 0x000000091d00780c */ /* 0x000fe20003f26270 */
[-C--:B------:R-:W-:Y:S01]  /*82e0*/  FMUL R169, R169, R9.reuse ;  /* 0x00000009a9a97220 */ /* 0x080fe20000400000 */
[----:B------:R-:W-:Y:S01]  /*82f0*/  ISETP.LT.OR P2, PT, R28, 0x9, !P2 ;  /* 0x000000091c00780c */ /* 0x000fe20005741670 */
[-C--:B------:R-:W-:Y:S01]  /*8300*/  FMUL R172, R172, R9.reuse ;  /* 0x00000009acac7220 */ /* 0x080fe20000400000 */
[----:B------:R-:W-:Y:S01]  /*8310*/  ISETP.LT.OR P3, PT, R28, 0x9, !P3 ;  /* 0x000000091c00780c */ /* 0x000fe20005f61670 */
[----:B------:R-:W-:Y:S01]  /*8320*/  FMUL R167, R167, R9 ;  /* 0x00000009a7a77220 */ /* 0x000fe20000400000 */
[----:B------:R-:W-:Y:S01]  /*8330*/  F2FP.SATFINITE.E4M3.F32.PACK_AB_MERGE_C R173, RZ, R173, RZ ;  /* 0x000000adffad723e */ /* 0x000fe200048070ff */
[-C--:B------:R-:W-:Y:S01]  /*8340*/  FMUL R170, R170, R9.reuse ;  /* 0x00000009aaaa7220 */ /* 0x080fe20000400000 */
[----:B------:R-:W-:Y:S01]  /*8350*/  ISETP.LT.OR P5, PT, R28, 0x1, !P1 ;  /* 0x000000011c00780c */ /* 0x000fe20004fa1670 */
[----:B------:R-:W-:Y:S01]  /*8360*/  FMUL R165, R165, R9 ;  /* 0x00000009a5a57220 */ /* 0x000fe20000400000 */
[----:B------:R-:W-:Y:S01]  /*8370*/  F2FP.SATFINITE.E4M3.F32.PACK_AB_MERGE_C R25, RZ, R176, RZ ;  /* 0x000000b0ff19723e */ /* 0x000fe200048070ff */
[----:B------:R-:W-:Y:S01]  /*8380*/  @!P0 STG.E.U8 desc[UR16][R12.64], R173 ;  /* 0x000000ad0c008986 */ /* 0x000fe2000c101110 */
[----:B------:R-:W-:Y:S01]  /*8390*/  F2FP.SATFINITE.E4M3.F32.PACK_AB_MERGE_C R171, RZ, R171, RZ ;  /* 0x000000abffab723e */ /* 0x000fe200048070ff */
[-C--:B------:R-:W-:Y:S01]  /*83a0*/  FMUL R168, R168, R9.reuse ;  /* 0x00000009a8a87220 */ /* 0x080fe20000400000 */
[----:B------:R-:W-:Y:S01]  /*83b0*/  F2FP.SATFINITE.E4M3.F32.PACK_AB_MERGE_C R27, RZ, R174, RZ ;  /* 0x000000aeff1b723e */ /* 0x000fe200048070ff */
[----:B------:R1:W-:Y:S01]  /*83c0*/  @!P4 STG.E.U8 desc[UR16][R12.64+0x1], R25 ;  /* 0x000001190c00c986 */ /* 0x0003e2000c101110 */
[----:B------:R-:W-:Y:S01]  /*83d0*/  ISETP.GE.AND P0, PT, R29, 0xa, PT ;  /* 0x0000000a1d00780c */ /* 0x000fe20003f06270 */
[----:B------:R-:W-:Y:S01]  /*83e0*/  FMUL R163, R163, R9 ;  /* 0x00000009a3a37220 */ /* 0x000fe20000400000 */
[----:B------:R-:W-:Y:S01]  /*83f0*/  F2FP.SATFINITE.E4M3.F32.PACK_AB_MERGE_C R169, RZ, R169, RZ ;  /* 0x000000a9ffa9723e */ /* 0x000fe200048070ff */
[----:B------:R-:W-:Y:S01]  /*8400*/  @!P2 STG.E.U8 desc[UR16][R4.64], R171 ;  /* 0x000000ab0400a986 */ /* 0x000fe2000c101110 */
[----:B------:R-:W-:Y:S01]  /*8410*/  ISETP.LT.OR P6, PT, R28, 0x1, !P0 ;  /* 0x000000011c00780c */ /* 0x000fe200047c1670 */
[-C--:B------:R-:W-:Y:S01]  /*8420*/  FMUL R166, R166, R9.reuse ;  /* 0x00000009a6a67220 */ /* 0x080fe20000400000 */
[C---:B------:R-:W-:Y:S01]  /*8430*/  ISETP.GE.AND P2, PT, R29.reuse, 0x12, PT ;  /* 0x000000121d00780c */ /* 0x040fe20003f46270 */
[----:B------:R2:W-:Y:S01]  /*8440*/  @!P3 STG.E.U8 desc[UR16][R4.64+0x1], R27 ;  /* 0x0000011b0400b986 */ /* 0x0005e2000c101110 */
[----:B------:R-:W-:Y:S01]  /*8450*/  ISETP.GE.AND P3, PT, R29, 0x11, PT ;  /* 0x000000111d00780c */ /* 0x000fe20003f66270 */
[-C--:B------:R-:W-:Y:S01]  /*8460*/  FMUL R161, R161, R9.reuse ;  /* 0x00000009a1a17220 */ /* 0x080fe20000400000 */
[C---:B------:R-:W-:Y:S01]  /*8470*/  ISETP.LT.OR P1, PT, R28.reuse, 0x9, !P1 ;  /* 0x000000091c00780c */ /* 0x040fe20004f21670 */
[----:B------:R-:W-:Y:S01]  /*8480*/  @!P5 STG.E.U8 desc[UR16][R12.64+0x8], R169 ;  /* 0x000008a90c00d986 */ /* 0x000fe2000c101110 */
[----:B------:R-:W-:Y:S01]  /*8490*/  ISETP.LT.OR P0, PT, R28, 0x9, !P0 ;  /* 0x000000091c00780c */ /* 0x000fe20004701670 */
[-C--:B------:R-:W-:Y:S01]  /*84a0*/  FMUL R164, R164, R9.reuse ;  /* 0x00000009a4a47220 */ /* 0x080fe20000400000 */
[C---:B------:R-:W-:Y:S01]  /*84b0*/  ISETP.LT.OR P4, PT, R28.reuse, 0x1, !P3 ;  /* 0x000000011c00780c */ /* 0x040fe20005f81670 */
[-C--:B------:R-:W-:Y:S01]  /*84c0*/  FMUL R159, R159, R9.reuse ;  /* 0x000000099f9f7220 */ /* 0x080fe20000400000 */
[----:B------:R-:W-:Y:S01]  /*84d0*/  ISETP.LT.OR P5, PT, R28, 0x1, !P2 ;  /* 0x000000011c00780c */ /* 0x000fe200057a1670 */
[-C--:B------:R-:W-:Y:S01]  /*84e0*/  FMUL R162, R162, R9.reuse ;  /* 0x00000009a2a27220 */ /* 0x080fe20000400000 */
[----:B------:R-:W-:Y:S01]  /*84f0*/  ISETP.LT.OR P3, PT, R28, 0x9, !P3 ;  /* 0x000000091c00780c */ /* 0x000fe20005f61670 */
[-C--:B------:R-:W-:Y:S01]  /*8500*/  FMUL R160, R160, R9.reuse ;  /* 0x00000009a0a07220 */ /* 0x080fe20000400000 */
[----:B------:R-:W-:Y:S01]  /*8510*/  F2FP.SATFINITE.E4M3.F32.PACK_AB_MERGE_C R31, RZ, R172, RZ ;  /* 0x000000acff1f723e */ /* 0x000fe200048070ff */
[----:B------:R-:W-:Y:S01]  /*8520*/  FMUL R157, R157, R9 ;  /* 0x000000099d9d7220 */ /* 0x000fe20000400000 */
[----:B------:R-:W-:Y:S01]  /*8530*/  F2FP.SATFINITE.E4M3.F32.PACK_AB_MERGE_C R167, RZ, R167, RZ ;  /* 0x000000a7ffa7723e */ /* 0x000fe200048070ff */
[----:B------:R-:W-:Y:S01]  /*8540*/  FMUL R158, R158, R9 ;  /* 0x000000099e9e7220 */ /* 0x000fe20000400000 */
[----:B-1----:R-:W-:Y:S01]  /*8550*/  F2FP.SATFINITE.E4M3.F32.PACK_AB_MERGE_C R25, RZ, R170, RZ ;  /* 0x000000aaff19723e */ /* 0x002fe200048070ff */
[----:B------:R-:W-:Y:S01]  /*8560*/  @!P6 STG.E.U8 desc[UR16][R12.64+0x9], R31 ;  /* 0x0000091f0c00e986 */ /* 0x000fe2000c101110 */
[----:B------:R-:W-:Y:S01]  /*8570*/  F2FP.SATFINITE.E4M3.F32.PACK_AB_MERGE_C R165, RZ, R165, RZ ;  /* 0x000000a5ffa5723e */ /* 0x000fe200048070ff */
[----:B------:R-:W-:Y:S01]  /*8580*/  FMUL R155, R155, R9 ;  /* 0x000000099b9b7220 */ /* 0x000fe20000400000 */
[----:B--2---:R-:W-:Y:S01]  /*8590*/  F2FP.SATFINITE.E4M3.F32.PACK_AB_MERGE_C R27, RZ, R168, RZ ;  /* 0x000000a8ff1b723e */ /* 0x004fe200048070ff */
[----:B------:R-:W-:Y:S01]  /*85a0*/  @!P1 STG.E.U8 desc[UR16][R4.64+0x8], R167 ;  /* 0x000008a704009986 */ /* 0x000fe2000c101110 */
[----:B------:R-:W-:Y:S01]  /*85b0*/  F2FP.SATFINITE.E4M3.F32.PACK_AB_MERGE_C R163, RZ, R163, RZ ;  /* 0x000000a3ffa3723e */ /* 0x000fe200048070ff */
[-C--:B------:R-:W-:Y:S01]  /*85c0*/  FMUL R153, R153, R9.reuse ;  /* 0x0000000999997220 */ /* 0x080fe20000400000 */
[C---:B------:R-:W-:Y:S01]  /*85d0*/  ISETP.GE.AND P1, PT, R29.reuse, 0x1a, PT ;  /* 0x0000001a1d00780c */ /* 0x040fe20003f26270 */
[----:B------:R1:W-:Y:S01]  /*85e0*/  @!P0 STG.E.U8 desc[UR16][R4.64+0x9], R25 ;  /* 0x0000091904008986 */ /* 0x0003e2000c101110 */
[----:B------:R-:W-:Y:S01]  /*85f0*/  ISETP.GE.AND P0, PT, R29, 0x19, PT ;  /* 0x000000191d00780c */ /* 0x000fe20003f06270 */
[-C--:B------:R-:W-:Y:S01]  /*8600*/  FMUL R156, R156, R9.reuse ;  /* 0x000000099c9c7220 */ /* 0x080fe20000400000 */
[C---:B------:R-:W-:Y:S01]  /*8610*/  ISETP.LT.OR P2, PT, R28.reuse, 0x9, !P2 ;  /* 0x000000091c00780c */ /* 0x040fe20005741670 */
[----:B------:R-:W-:Y:S01]  /*8620*/  @!P4 STG.E.U8 desc[UR16][R12.64+0x10], R165 ;  /* 0x000010a50c00c986 */ /* 0x000fe2000c101110 */
[C---:B------:R-:W-:Y:S01]  /*8630*/  ISETP.LT.OR P4, PT, R28.reuse, 0x1, !P1 ;  /* 0x000000011c00780c */ /* 0x040fe20004f81670 */
[----:B------:R-:W-:Y:S01]  /*8640*/  FMUL R151, R151, R9 ;  /* 0x0000000997977220 */ /* 0x000fe20000400000 */
[----:B------:R-:W-:Y:S01]  /*8650*/  ISETP.LT.OR P1, PT, R28, 0x9, !P1 ;  /* 0x000000091c00780c */ /* 0x000fe20004f21670 */
[----:B------:R2:W-:Y:S01]  /*8660*/  @!P5 STG.E.U8 desc[UR16][R12.64+0x11], R27 ;  /* 0x0000111b0c00d986 */ /* 0x0005e2000c101110 */
[----:B------:R-:W-:Y:S01]  /*8670*/  F2FP.SATFINITE.E4M3.F32.PACK_AB_MERGE_C R161, RZ, R161, RZ ;  /* 0x000000a1ffa1723e */ /* 0x000fe200048070ff */
[----:B------:R-:W-:Y:S01]  /*8680*/  FMUL R154, R154, R9 ;  /* 0x000000099a9a7220 */ /* 0x000fe20000400000 */
[----:B------:R-:W-:Y:S01]  /*8690*/  F2FP.SATFINITE.E4M3.F32.PACK_AB_MERGE_C R159, RZ, R159, RZ ;  /* 0x0000009fff9f723e */ /* 0x000fe200048070ff */
[----:B------:R-:W-:Y:S01]  /*86a0*/  @!P3 STG.E.U8 desc[UR16][R4.64+0x10], R163 ;  /* 0x000010a30400b986 */ /* 0x000fe2000c101110 */
[C---:B------:R-:W-:Y:S01]  /*86b0*/  ISETP.LT.OR P3, PT, R28.reuse, 0x1, !P0 ;  /* 0x000000011c00780c */ /* 0x040fe20004761670 */
[-C--:B------:R-:W-:Y:S01]  /*86c0*/  FMUL R141, R141, R9.reuse ;  /* 0x000000098d8d7220 */ /* 0x080fe20000400000 */
[----:B------:R-:W-:Y:S01]  /*86d0*/  ISETP.LT.OR P0, PT, R28, 0x9, !P0 ;  /* 0x000000091c00780c */ /* 0x000fe20004701670 */
[-C--:B------:R-:W-:Y:S01]  /*86e0*/  FMUL R152, R152, R9.reuse ;  /* 0x0000000998987220 */ /* 0x080fe20000400000 */
[----:B-1----:R-:W-:Y:S01]  /*86f0*/  F2FP.SATFINITE.E4M3.F32.PACK_AB_MERGE_C R25, RZ, R166, RZ ;  /* 0x000000a6ff19723e */ /* 0x002fe200048070ff */
[-C--:B------:R-:W-:Y:S01]  /*8700*/  FMUL R149, R149, R9.reuse ;  /* 0x0000000995957220 */ /* 0x080fe20000400000 */
[----:B------:R-:W-:Y:S01]  /*8710*/  F2FP.SATFINITE.E4M3.F32.PACK_AB_MERGE_C R31, RZ, R162, RZ ;  /* 0x000000a2ff1f723e */ /* 0x000fe200048070ff */
[-C--:B------:R-:W-:Y:S01]  /*8720*/  FMUL R150, R150, R9.reuse ;  /* 0x0000000996967220 */ /* 0x080fe20000400000 */
[----:B--2---:R-:W-:Y:S01]  /*8730*/  F2FP.SATFINITE.E4M3.F32.PACK_AB_MERGE_C R27, RZ, R164, RZ ;  /* 0x000000a4ff1b723e */ /* 0x004fe200048070ff */
[----:B------:R1:W-:Y:S01]  /*8740*/  @!P2 STG.E.U8 desc[UR16][R4.64+0x11], R25 ;  /* 0x000011190400a986 */ /* 0x0003e2000c101110 */
[----:B------:R-:W-:Y:S01]  /*8750*/  ISETP.GE.AND P2, PT, R29, 0x22, PT ;  /* 0x000000221d00780c */ /* 0x000fe20003f46270 */
[----:B------:R-:W-:Y:S01]  /*8760*/  FMUL R145, R145, R9 ;  /* 0x0000000991917220 */ /* 0x000fe20000400000 */
[----:B------:R-:W-:Y:S01]  /*8770*/  F2FP.SATFINITE.E4M3.F32.PACK_AB_MERGE_C R157, RZ, R157, RZ ;  /* 0x0000009dff9d723e */ /* 0x000fe200048070ff */
[----:B------:R-:W-:Y:S01]  /*8780*/  @!P3 STG.E.U8 desc[UR16][R12.64+0x18], R161 ;  /* 0x000018a10c00b986 */ /* 0x000fe2000c101110 */
[----:B------:R-:W-:Y:S01]  /*8790*/  ISETP.LT.OR P3, PT, R28, 0x1, !P2 ;  /* 0x000000011c00780c */ /* 0x000fe20005761670 */
[----:B------:R-:W-:Y:S01]  /*87a0*/  FMUL R148, R148, R9 ;  /* 0x0000000994947220 */ /* 0x000fe20000400000 */
[----:B------:R-:W-:Y:S01]  /*87b0*/  ISETP.LT.OR P2, PT, R28, 0x9, !P2 ;  /* 0x000000091c00780c */ /* 0x000fe20005741670 */
[----:B------:R2:W-:Y:S01]  /*87c0*/  @!P4 STG.E.U8 desc[UR16][R12.64+0x19], R27 ;  /* 0x0000191b0c00c986 */ /* 0x0005e2000c101110 */
[----:B------:R-:W-:Y:S01]  /*87d0*/  F2FP.SATFINITE.E4M3.F32.PACK_AB_MERGE_C R155, RZ, R155, RZ ;  /* 0x0000009bff9b723e */ /* 0x000fe200048070ff */
[----:B------:R-:W-:Y:S01]  /*87e0*/  FMUL R147, R147, R9 ;  /* 0x0000000993937220 */ /* 0x000fe20000400000 */
[----:B------:R-:W-:Y:S01]  /*87f0*/  F2FP.SATFINITE.E4M3.F32.PACK_AB_MERGE_C R153, RZ, R153, RZ ;  /* 0x00000099ff99723e */ /* 0x000fe200048070ff */
[----:B------:R-:W-:Y:S01]  /*8800*/  @!P0 STG.E.U8 desc[UR16][R4.64+0x18], R159 ;  /* 0x0000189f04008986 */ /* 0x000fe2000c101110 */
[----:B------:R-:W-:Y:S01]  /*8810*/  ISETP.GE.AND P0, PT, R29, 0x21, PT ;  /* 0x000000211d00780c */ /* 0x000fe20003f06270 */
[-C--:B------:R-:W-:Y:S01]  /*8820*/  FMUL R146, R146, R9.reuse ;  /* 0x0000000992927220 */ /* 0x080fe20000400000 */
[----:B-1----:R-:W-:Y:S01]  /*8830*/  F2FP.SATFINITE.E4M3.F32.PACK_AB_MERGE_C R25, RZ, R160, RZ ;  /* 0x000000a0ff19723e */ /* 0x002fe200048070ff */
[----:B------:R-:W-:Y:S01]  /*8840*/  @!P1 STG.E.U8 desc[UR16][R4.64+0x19], R31 ;  /* 0x0000191f04009986 */ /* 0x000fe2000c101110 */
[C---:B------:R-:W-:Y:S01]  /*8850*/  ISETP.LT.OR P4, PT, R28.reuse, 0x1, !P0 ;  /* 0x000000011c00780c */ /* 0x040fe20004781670 */
[-C--:B------:R-:W-:Y:S01]  /*8860*/  FMUL R143, R143, R9.reuse ;  /* 0x000000098f8f7220 */ /* 0x080fe20000400000 */
[----:B------:R-:W-:Y:S01]  /*8870*/  ISETP.GE.AND P1, PT, R29, 0x29, PT ;  /* 0x000000291d00780c */ /* 0x000fe20003f26270 */
[----:B------:R1:W-:Y:S01]  /*8880*/  @!P3 STG.E.U8 desc[UR16][R12.64+0x21], R25 ;  /* 0x000021190c00b986 */ /* 0x0003e2000c101110 */
[----:B------:R-:W-:Y:S01]  /*8890*/  ISETP.LT.OR P0, PT, R28, 0x9, !P0 ;  /* 0x000000091c00780c */ /* 0x000fe20004701670 */
[-C--:B------:R-:W-:Y:S01]  /*88a0*/  FMUL R144, R144, R9.reuse ;  /* 0x0000000990907220 */ /* 0x080fe20000400000 */
[----:B------:R-:W-:Y:S01]  /*88b0*/  ISETP.LT.OR P5, PT, R28, 0x1, !P1 ;  /* 0x000000011c00780c */ /* 0x000fe20004fa1670 */
[-C--:B------:R-:W-:Y:S01]  /*88c0*/  FMUL R142, R142, R9.reuse ;  /* 0x000000098e8e7220 */ /* 0x080fe20000400000 */
[----:B--2---:R-:W-:Y:S01]  /*88d0*/  F2FP.SATFINITE.E4M3.F32.PACK_AB_MERGE_C R27, RZ, R158, RZ ;  /* 0x0000009eff1b723e */ /* 0x004fe200048070ff */
[-C--:B------:R-:W-:Y:S01]  /*88e0*/  FMUL R139, R139, R9.reuse ;  /* 0x000000098b8b7220 */ /* 0x080fe20000400000 */
[----:B------:R-:W-:Y:S01]  /*88f0*/  ISETP.GE.AND P3, PT, R29, 0x2a, PT ;  /* 0x0000002a1d00780c */ /* 0x000fe20003f66270 */
[-C--:B------:R-:W-:Y:S01]  /*8900*/  FMUL R134, R134, R9.reuse ;  /* 0x0000000986867220 */ /* 0x080fe20000400000 */
[C---:B------:R-:W-:Y:S01]  /*8910*/  ISETP.LT.OR P1, PT, R28.reuse, 0x9, !P1 ;  /* 0x000000091c00780c */ /* 0x040fe20004f21670 */
[----:B------:R-:W-:Y:S01]  /*8920*/  @!P4 STG.E.U8 desc[UR16][R12.64+0x20], R157 ;  /* 0x0000209d0c00c986 */ /* 0x000fe2000c101110 */
[C---:B------:R-:W-:Y:S01]  /*8930*/  ISETP.LT.OR P4, PT, R28.reuse, 0x1, !P3 ;  /* 0x000000011c00780c */ /* 0x040fe20005f81670 */
[-C--:B------:R-:W-:Y:S01]  /*8940*/  FMUL R137, R137, R9.reuse ;  /* 0x0000000989897220 */ /* 0x080fe20000400000 */
[----:B------:R-:W-:Y:S01]  /*8950*/  ISETP.LT.OR P3, PT, R28, 0x9, !P3 ;  /* 0x000000091c00780c */ /* 0x000fe20005f61670 */
[----:B------:R2:W-:Y:S01]  /*8960*/  @!P2 STG.E.U8 desc[UR16][R4.64+0x21], R27 ;  /* 0x0000211b0400a986 */ /* 0x0005e2000c101110 */
[----:B------:R-:W-:Y:S01]  /*8970*/  ISETP.GE.AND P2, PT, R29, 0x31, PT ;  /* 0x000000311d00780c */ /* 0x000fe20003f46270 */
[----:B------:R-:W-:Y:S01]  /*8980*/  FMUL R140, R140, R9 ;  /* 0x000000098c8c7220 */ /* 0x000fe20000400000 */
[----:B-1----:R-:W-:Y:S01]  /*8990*/  F2FP.SATFINITE.E4M3.F32.PACK_AB_MERGE_C R25, RZ, R156, RZ ;  /* 0x0000009cff19723e */ /* 0x002fe200048070ff */
[----:B------:R-:W-:Y:S01]  /*89a0*/  @!P0 STG.E.U8 desc[UR16][R4.64+0x20], R155 ;  /* 0x0000209b04008986 */ /* 0x000fe2000c101110 */
[----:B------:R-:W-:Y:S01]  /*89b0*/  F2FP.SATFINITE.E4M3.F32.PACK_AB_MERGE_C R151, RZ, R151, RZ ;  /* 0x00000097ff97723e */ /* 0x000fe200048070ff */
[-C--:B------:R-:W-:Y:S01]  /*89c0*/  FMUL R133, R133, R9.reuse ;  /* 0x0000000985857220 */ /* 0x080fe20000400000 */
[----:B------:R-:W-:Y:S01]  /*89d0*/  ISETP.GE.AND P0, PT, R29, 0x32, PT ;  /* 0x000000321d00780c */ /* 0x000fe20003f06270 */
[----:B------:R-:W-:Y:S01]  /*89e0*/  @!P5 STG.E.U8 desc[UR16][R12.64+0x28], R153 ;  /* 0x000028990c00d986 */ /* 0x000fe2000c101110 */
[----:B------:R-:W-:Y:S01]  /*89f0*/  ISETP.LT.OR P5, PT, R28, 0x1, !P2 ;  /* 0x000000011c00780c */ /* 0x000fe200057a1670 */
[----:B------:R-:W-:Y:S01]  /*8a00*/  FMUL R135, R135, R9 ;  /* 0x0000000987877220 */ /* 0x000fe20000400000 */
[----:B------:R-:W-:Y:S01]  /*8a10*/  F2FP.SATFINITE.E4M3.F32.PACK_AB_MERGE_C R141, RZ, R141, RZ ;  /* 0x0000008dff8d723e */ /* 0x000fe200048070ff */
[----:B------:R1:W-:Y:S01]  /*8a20*/  @!P4 STG.E.U8 desc[UR16][R12.64+0x29], R25 ;  /* 0x000029190c00c986 */ /* 0x0003e2000c101110 */
[----:B--2---:R-:W-:Y:S01]  /*8a30*/  F2FP.SATFINITE.E4M3.F32.PACK_AB_MERGE_C R27, RZ, R154, RZ ;  /* 0x0000009aff1b723e */ /* 0x004fe200048070ff */
[-C--:B------:R-:W-:Y:S01]  /*8a40*/  FMUL R138, R138, R9.reuse ;  /* 0x000000098a8a7220 */ /* 0x080fe20000400000 */
[C---:B------:R-:W-:Y:S01]  /*8a50*/  ISETP.LT.OR P6, PT, R28.reuse, 0x1, !P0 ;  /* 0x000000011c00780c */ /* 0x040fe200047c1670 */
[----:B------:R-:W-:Y:S01]  /*8a60*/  @!P1 STG.E.U8 desc[UR16][R4.64+0x28], R151 ;  /* 0x0000289704009986 */ /* 0x000fe2000c101110 */
[----:B------:R-:W-:Y:S01]  /*8a70*/  ISETP.GE.AND P1, PT, R29, 0x3a, PT ;  /* 0x0000003a1d00780c */ /* 0x000fe20003f26270 */
[-C--:B------:R-:W-:Y:S01]  /*8a80*/  FMUL R131, R131, R9.reuse ;  /* 0x0000000983837220 */ /* 0x080fe20000400000 */
[----:B------:R-:W-:Y:S01]  /*8a90*/  ISETP.LT.OR P2, PT, R28, 0x9, !P2 ;  /* 0x000000091c00780c */ /* 0x000fe20005741670 */
[----:B------:R2:W-:Y:S01]  /*8aa0*/  @!P3 STG.E.U8 desc[UR16][R4.64+0x29], R27 ;  /* 0x0000291b0400b986 */ /* 0x0005e2000c101110 */
[----:B------:R-:W-:Y:S01]  /*8ab0*/  ISETP.GE.AND P3, PT, R29, 0x39, PT ;  /* 0x000000391d00780c */ /* 0x000fe20003f66270 */
[-C--:B------:R-:W-:Y:S01]  /*8ac0*/  FMUL R136, R136, R9.reuse ;  /* 0x0000000988887220 */ /* 0x080fe20000400000 */
[C---:B------:R-:W-:Y:S01]  /*8ad0*/  ISETP.LT.OR P0, PT, R28.reuse, 0x9, !P0 ;  /* 0x000000091c00780c */ /* 0x040fe20004701670 */
[----:B------:R-:W-:Y:S01]  /*8ae0*/  @!P5 STG.E.U8 desc[UR16][R12.64+0x30], R141 ;  /* 0x0000308d0c00d986 */ /* 0x000fe2000c101110 */
        /* <DEDUP_REMOVED lines=11> */
[----:B------:R1:W-:Y:S01]  /*8ba0*/  @!P6 STG.E.U8 desc[UR16][R12.64+0x31], R31 ;  /* 0x0000311f0c00e986 */ /* 0x0003e2000c101110 */
        /* <DEDUP_REMOVED lines=17> */
[-C--:B------:R-:W-:Y:S01]  /*8cc0*/  FMUL R124, R124, R9.reuse ;  /* 0x000000097c7c7220 */ /* 0x080fe20000400000 */
[----:B-1----:R-:W-:Y:S01]  /*8cd0*/  F2FP.SATFINITE.E4M3.F32.PACK_AB_MERGE_C R31, RZ, R142, RZ ;  /* 0x0000008eff1f723e */ /* 0x002fe200048070ff */
[----:B------:R-:W-:Y:S01]  /*8ce0*/  @!P3 STG.E.U8 desc[UR16][R4.64+0x38], R147 ;  /* 0x000038930400b986 */ /* 0x000fe2000c101110 */
[----:B------:R-:W-:Y:S01]  /*8cf0*/  ISETP.LT.OR P3, PT, R28, 0x1, !P0 ;  /* 0x000000011c00780c */ /* 0x000fe20004761670 */
[-C--:B------:R-:W-:Y:S01]  /*8d00*/  FMUL R122, R122, R9.reuse ;  /* 0x000000097a7a7220 */ /* 0x080fe20000400000 */
[----:B------:R-:W-:Y:S01]  /*8d10*/  ISETP.LT.OR P0, PT, R28, 0x9, !P0 ;  /* 0x000000091c00780c */ /* 0x000fe20004701670 */
[-C--:B------:R-:W-:Y:S01]  /*8d20*/  FMUL R119, R119, R9.reuse ;  /* 0x0000000977777220 */ /* 0x080fe20000400000 */
[----:B--2---:R-:W-:Y:S01]  /*8d30*/  F2FP.SATFINITE.E4M3.F32.PACK_AB_MERGE_C R25, RZ, R146, RZ ;  /* 0x00000092ff19723e */ /* 0x004fe200048070ff */
[----:B------:R-:W-:Y:S01]  /*8d40*/  FMUL R114, R114, R9 ;  /* 0x0000000972727220 */ /* 0x000fe20000400000 */
[----:B------:R-:W-:Y:S01]  /*8d50*/  F2FP.SATFINITE.E4M3.F32.PACK_AB_MERGE_C R139, RZ, R139, RZ ;  /* 0x0000008bff8b723e */ /* 0x000fe200048070ff */
[-C--:B------:R-:W-:Y:S01]  /*8d60*/  FMUL R117, R117, R9.reuse ;  /* 0x0000000975757220 */ /* 0x080fe20000400000 */
[----:B---3--:R-:W-:Y:S01]  /*8d70*/  F2FP.SATFINITE.E4M3.F32.PACK_AB_MERGE_C R27, RZ, R144, RZ ;  /* 0x00000090ff1b723e */ /* 0x008fe200048070ff */
[----:B------:R1:W-:Y:S01]  /*8d80*/  @!P1 STG.E.U8 desc[UR16][R4.64+0x39], R25 ;  /* 0x0000391904009986 */ /* 0x0003e2000c101110 */
[----:B------:R-:W-:Y:S01]  /*8d90*/  ISETP.GE.AND P1, PT, R29, 0x51, PT ;  /* 0x000000511d00780c */ /* 0x000fe20003f26270 */
[----:B------:R-:W-:Y:S01]  /*8da0*/  FMUL R113, R113, R9 ;  /* 0x0000000971717220 */ /* 0x000fe20000400000 */
[----:B------:R-:W-:Y:S01]  /*8db0*/  F2FP.SATFINITE.E4M3.F32.PACK_AB_MERGE_C R137, RZ, R137, RZ ;  /* 0x00000089ff89723e */ /* 0x000fe200048070ff */
[----:B------:R-:W-:Y:S01]  /*8dc0*/  @!P3 STG.E.U8 desc[UR16][R12.64+0x40], R143 ;  /* 0x0000408f0c00b986 */ /* 0x000fe2000c101110 */
[----:B------:R-:W-:Y:S01]  /*8dd0*/  ISETP.LT.OR P5, PT, R28, 0x1, !P1 ;  /* 0x000000011c00780c */ /* 0x000fe20004fa1670 */
[----:B------:R-:W-:Y:S01]  /*8de0*/  FMUL R120, R120, R9 ;  /* 0x0000000978787220 */ /* 0x000fe20000400000 */
[----:B------:R-:W-:Y:S01]  /*8df0*/  F2FP.SATFINITE.E4M3.F32.PACK_AB_MERGE_C R133, RZ, R133, RZ ;  /* 0x00000085ff85723e */ /* 0x000fe200048070ff */
[----:B------:R2:W-:Y:S01]  /*8e00*/  @!P4 STG.E.U8 desc[UR16][R12.64+0x41], R27 ;  /* 0x0000411b0c00c986 */ /* 0x0005e2000c101110 */
[----:B------:R-:W-:Y:S01]  /*8e10*/  F2FP.SATFINITE.E4M3.F32.PACK_AB_MERGE_C R135, RZ, R135, RZ ;  /* 0x00000087ff87723e */ /* 0x000fe200048070ff */
[-C--:B------:R-:W-:Y:S01]  /*8e20*/  FMUL R115, R115, R9.reuse ;  /* 0x0000000973737220 */ /* 0x080fe20000400000 */
[----:B------:R-:W-:Y:S01]  /*8e30*/  ISETP.LT.OR P1, PT, R28, 0x9, !P1 ;  /* 0x000000091c00780c */ /* 0x000fe20004f21670 */
[----:B------:R3:W-:Y:S01]  /*8e40*/  @!P2 STG.E.U8 desc[UR16][R4.64+0x41], R31 ;  /* 0x0000411f0400a986 */ /* 0x0007e2000c101110 */
[C---:B------:R-:W-:Y:S01]  /*8e50*/  ISETP.GE.AND P2, PT, R29.reuse, 0x4a, PT ;  /* 0x0000004a1d00780c */ /* 0x040fe20003f46270 */
[-C--:B------:R-:W-:Y:S01]  /*8e60*/  FMUL R118, R118, R9.reuse ;  /* 0x0000000976767220 */ /* 0x080fe20000400000 */
[----:B-1----:R-:W-:Y:S01]  /*8e70*/  F2FP.SATFINITE.E4M3.F32.PACK_AB_MERGE_C R25, RZ, R134, RZ ;  /* 0x00000086ff19723e */ /* 0x002fe200048070ff */
[----:B------:R-:W-:Y:S01]  /*8e80*/  @!P0 STG.E.U8 desc[UR16][R4.64+0x40], R139 ;  /* 0x0000408b04008986 */ /* 0x000fe2000c101110 */
[----:B------:R-:W-:Y:S01]  /*8e90*/  ISETP.GE.AND P0, PT, R29, 0x49, PT ;  /* 0x000000491d00780c */ /* 0x000fe20003f06270 */
[-C--:B------:R-:W-:Y:S01]  /*8ea0*/  FMUL R111, R111, R9.reuse ;  /* 0x000000096f6f7220 */ /* 0x080fe20000400000 */
        /* <DEDUP_REMOVED lines=8> */
[----:B--2---:R-:W-:Y:S01]  /*8f30*/  F2FP.SATFINITE.E4M3.F32.PACK_AB_MERGE_C R27, RZ, R140, RZ ;  /* 0x0000008cff1b723e */ /* 0x004fe200048070ff */
[----:B------:R-:W-:Y:S01]  /*8f40*/  FMUL R107, R107, R9 ;  /* 0x000000096b6b7220 */ /* 0x000fe20000400000 */
[----:B------:R-:W-:Y:S01]  /*8f50*/  F2FP.SATFINITE.E4M3.F32.PACK_AB_MERGE_C R131, RZ, R131, RZ ;  /* 0x00000083ff83723e */ /* 0x000fe200048070ff */
[----:B------:R-:W-:Y:S01]  /*8f60*/  FMUL R23, R23, R9 ;  /* 0x0000000917177220 */ /* 0x000fe20000400000 */
[----:B------:R-:W-:Y:S01]  /*8f70*/  F2FP.SATFINITE.E4M3.F32.PACK_AB_MERGE_C R121, RZ, R121, RZ ;  /* 0x00000079ff79723e */ /* 0x000fe200048070ff */
[----:B------:R1:W-:Y:S01]  /*8f80*/  @!P3 STG.E.U8 desc[UR16][R12.64+0x49], R25 ;  /* 0x000049190c00b986 */ /* 0x0003e2000c101110 */
[----:B------:R-:W-:Y:S01]  /*8f90*/  ISETP.GE.AND P3, PT, R29, 0x52, PT ;  /* 0x000000521d00780c */ /* 0x000fe20003f66270 */
[-C--:B------:R-:W-:Y:S01]  /*8fa0*/  FMUL R110, R110, R9.reuse ;  /* 0x000000096e6e7220 */ /* 0x080fe20000400000 */
[----:B---3--:R-:W-:Y:S01]  /*8fb0*/  F2FP.SATFINITE.E4M3.F32.PACK_AB_MERGE_C R31, RZ, R132, RZ ;  /* 0x00000084ff1f723e */ /* 0x008fe200048070ff */
[----:B------:R-:W-:Y:S01]  /*8fc0*/  @!P4 STG.E.U8 desc[UR16][R12.64+0x48], R137 ;  /* 0x000048890c00c986 */ /* 0x000fe2000c101110 */
[C---:B------:R-:W-:Y:S01]  /*8fd0*/  ISETP.LT.OR P4, PT, R28.reuse, 0x1, !P3 ;  /* 0x000000011c00780c */ /* 0x040fe20005f81670 */
[-C--:B------:R-:W-:Y:S01]  /*8fe0*/  FMUL R105, R105, R9.reuse ;  /* 0x0000000969697220 */ /* 0x080fe20000400000 */
[----:B------:R-:W-:Y:S01]  /*8ff0*/  ISETP.LT.OR P3, PT, R28, 0x9, !P3 ;  /* 0x000000091c00780c */ /* 0x000fe20005f61670 */
[----:B------:R2:W-:Y:S01]  /*9000*/  @!P2 STG.E.U8 desc[UR16][R4.64+0x49], R27 ;  /* 0x0000491b0400a986 */ /* 0x0005e2000c101110 */
[----:B------:R-:W-:Y:S01]  /*9010*/  ISETP.GE.AND P2, PT, R29, 0x59, PT ;  /* 0x000000591d00780c */ /* 0x000fe20003f46270 */
[----:B------:R-:W-:Y:S01]  /*9020*/  FMUL R106, R106, R9 ;  /* 0x000000096a6a7220 */ /* 0x000fe20000400000 */
[----:B------:R-:W-:Y:S01]  /*9030*/  F2FP.SATFINITE.E4M3.F32.PACK_AB_MERGE_C R129, RZ, R129, RZ ;  /* 0x00000081ff81723e */ /* 0x000fe200048070ff */
[----:B------:R-:W-:Y:S01]  /*9040*/  @!P0 STG.E.U8 desc[UR16][R4.64+0x48], R133 ;  /* 0x0000488504008986 */ /* 0x000fe2000c101110 */
[----:B-1----:R-:W-:Y:S01]  /*9050*/  F2FP.SATFINITE.E4M3.F32.PACK_AB_MERGE_C R25, RZ, R138, RZ ;  /* 0x0000008aff19723e */ /* 0x002fe200048070ff */
[-C--:B------:R-:W-:Y:S01]  /*9060*/  FMUL R19, R19, R9.reuse ;  /* 0x0000000913137220 */ /* 0x080fe20000400000 */
[----:B------:R-:W-:Y:S01]  /*9070*/  ISETP.GE.AND P0, PT, R29, 0x5a, PT ;  /* 0x0000005a1d00780c */ /* 0x000fe20003f06270 */
[----:B------:R-:W-:Y:S01]  /*9080*/  @!P5 STG.E.U8 desc[UR16][R12.64+0x50], R135 ;  /* 0x000050870c00d986 */ /* 0x000fe2000c101110 */
[----:B------:R-:W-:Y:S01]  /*9090*/  ISETP.LT.OR P5, PT, R28, 0x1, !P2 ;  /* 0x000000011c00780c */ /* 0x000fe200057a1670 */
[-C--:B------:R-:W-:Y:S01]  /*90a0*/  FMUL R104, R104, R9.reuse ;  /* 0x0000000968687220 */ /* 0x080fe20000400000 */
[C---:B------:R-:W-:Y:S01]  /*90b0*/  ISETP.LT.OR P6, PT, R28.reuse, 0x1, !P0 ;  /* 0x000000011c00780c */ /* 0x040fe200047c1670 */
[----:B------:R1:W-:Y:S01]  /*90c0*/  @!P4 STG.E.U8 desc[UR16][R12.64+0x51], R25 ;  /* 0x000051190c00c986 */ /* 0x0003e2000c101110 */
[----:B--2---:R-:W-:Y:S01]  /*90d0*/  F2FP.SATFINITE.E4M3.F32.PACK_AB_MERGE_C R27, RZ, R136, RZ ;  /* 0x00000088ff1b723e */ /* 0x004fe200048070ff */
[-C--:B------:R-:W-:Y:S01]  /*90e0*/  FMUL R21, R21, R9.reuse ;  /* 0x0000000915157220 */ /* 0x080fe20000400000 */
[----:B------:R-:W-:Y:S01]  /*90f0*/  ISETP.LT.OR P2, PT, R28, 0x9, !P2 ;  /* 0x000000091c00780c */ /* 0x000fe20005741670 */
[----:B------:R-:W-:Y:S01]  /*9100*/  @!P1 STG.E.U8 desc[UR16][R4.64+0x50], R131 ;  /* 0x0000508304009986 */ /* 0x000fe2000c101110 */
[C---:B------:R-:W-:Y:S01]  /*9110*/  ISETP.GE.AND P1, PT, R29.reuse, 0x62, PT ;  /* 0x000000621d00780c */ /* 0x040fe20003f26270 */
[-C--:B------:R-:W-:Y:S01]  /*9120*/  FMUL R22, R22, R9.reuse ;  /* 0x0000000916167220 */ /* 0x080fe20000400000 */
[----:B------:R-:W-:Y:S01]  /*9130*/  ISETP.LT.OR P0, PT, R28, 0x9, !P0 ;  /* 0x000000091c00780c */ /* 0x000fe20004701670 */
[----:B------:R2:W-:Y:S01]  /*9140*/  @!P3 STG.E.U8 desc[UR16][R4.64+0x51], R27 ;  /* 0x0000511b0400b986 */ /* 0x0005e2000c101110 */
[----:B------:R-:W-:Y:S01]  /*9150*/  ISETP.GE.AND P3, PT, R29, 0x61, PT ;  /* 0x000000611d00780c */ /* 0x000fe20003f66270 */
[----:B------:R-:W-:Y:S01]  /*9160*/  FMUL R18, R18, R9 ;  /* 0x0000000912127220 */ /* 0x000fe20000400000 */
[----:B------:R-:W-:Y:S01]  /*9170*/  F2FP.SATFINITE.E4M3.F32.PACK_AB_MERGE_C R125, RZ, R125, RZ ;  /* 0x0000007dff7d723e */ /* 0x000fe200048070ff */
[----:B------:R-:W-:Y:S01]  /*9180*/  @!P5 STG.E.U8 desc[UR16][R12.64+0x58], R121 ;  /* 0x000058790c00d986 */ /* 0x000fe2000c101110 */
[----:B------:R-:W-:Y:S01]  /*9190*/  ISETP.LT.OR P4, PT, R28, 0x1, !P3 ;  /* 0x000000011c00780c */ /* 0x000fe20005f81670 */
[-C--:B------:R-:W-:Y:S01]  /*91a0*/  FMUL R16, R16, R9.reuse ;  /* 0x0000000910107220 */ /* 0x080fe20000400000 */
[C---:B------:R-:W-:Y:S01]  /*91b0*/  ISETP.LT.OR P5, PT, R28.reuse, 0x1, !P1 ;  /* 0x000000011c00780c */ /* 0x040fe20004fa1670 */
[----:B------:R-:W-:Y:S01]  /*91c0*/  @!P6 STG.E.U8 desc[UR16][R12.64+0x59], R31 ;  /* 0x0000591f0c00e986 */ /* 0x000fe2000c101110 */
[----:B------:R-:W-:Y:S01]  /*91d0*/  ISETP.LT.OR P3, PT, R28, 0x9, !P3 ;  /* 0x000000091c00780c */ /* 0x000fe20005f61670 */
[-C--:B------:R-:W-:Y:S01]  /*91e0*/  FMUL R17, R17, R9.reuse ;  /* 0x0000000911117220 */ /* 0x080fe20000400000 */
[----:B-1----:R-:W-:Y:S01]  /*91f0*/  F2FP.SATFINITE.E4M3.F32.PACK_AB_MERGE_C R25, RZ, R130, RZ ;  /* 0x00000082ff19723e */ /* 0x002fe200048070ff */
[----:B------:R-:W-:Y:S01]  /*9200*/  @!P2 STG.E.U8 desc[UR16][R4.64+0x58], R129 ;  /* 0x000058810400a986 */ /* 0x000fe2000c101110 */
[----:B--2---:R-:W-:Y:S01]  /*9210*/  F2FP.SATFINITE.E4M3.F32.PACK_AB_MERGE_C R27, RZ, R128, RZ ;  /* 0x00000080ff1b723e */ /* 0x004fe200048070ff */
[----:B------:R-:W-:Y:S01]  /*9220*/  FMUL R20, R20, R9 ;  /* 0x0000000914147220 */ /* 0x000fe20000400000 */
[----:B------:R-:W-:Y:S01]  /*9230*/  F2FP.SATFINITE.E4M3.F32.PACK_AB_MERGE_C R127, RZ, R127, RZ ;  /* 0x0000007fff7f723e */ /* 0x000fe200048070ff */
[----:B------:R1:W-:Y:S01]  /*9240*/  @!P0 STG.E.U8 desc[UR16][R4.64+0x59], R25 ;  /* 0x0000591904008986 */ /* 0x0003e2000c101110 */
[----:B------:R-:W-:-:S02]  /*9250*/  ISETP.GE.AND P0, PT, R29, 0x69, PT ;  /* 0x000000691d00780c */ /* 0x000fc40003f06270 */
[----:B------:R-:W-:Y:S01]  /*9260*/  ISETP.GE.AND P2, PT, R29, 0x6a, PT ;  /* 0x0000006a1d00780c */ /* 0x000fe20003f46270 */
[----:B------:R-:W-:Y:S01]  /*9270*/  @!P4 STG.E.U8 desc[UR16][R12.64+0x60], R125 ;  /* 0x0000607d0c00c986 */ /* 0x000fe2000c101110 */
[C---:B------:R-:W-:Y:S02]  /*9280*/  ISETP.LT.OR P1, PT, R28.reuse, 0x9, !P1 ;  /* 0x000000091c00780c */ /* 0x040fe40004f21670 */
[C---:B------:R-:W-:Y:S01]  /*9290*/  ISETP.LT.OR P4, PT, R28.reuse, 0x1, !P2 ;  /* 0x000000011c00780c */ /* 0x040fe20005781670 */
[----:B------:R2:W-:Y:S01]  /*92a0*/  @!P5 STG.E.U8 desc[UR16][R12.64+0x61], R27 ;  /* 0x0000611b0c00d986 */ /* 0x0005e2000c101110 */
[C---:B------:R-:W-:Y:S02]  /*92b0*/  ISETP.LT.OR P2, PT, R28.reuse, 0x9, !P2 ;  /* 0x000000091c00780c */ /* 0x040fe40005741670 */
[----:B------:R-:W-:Y:S01]  /*92c0*/  F2FP.SATFINITE.E4M3.F32.PACK_AB_MERGE_C R123, RZ, R123, RZ ;  /* 0x0000007bff7b723e */ /* 0x000fe200048070ff */
[----:B------:R-:W-:Y:S01]  /*92d0*/  @!P3 STG.E.U8 desc[UR16][R4.64+0x60], R127 ;  /* 0x0000607f0400b986 */ /* 0x000fe2000c101110 */
[----:B------:R-:W-:-:S02]  /*92e0*/  ISETP.LT.OR P3, PT, R28, 0x1, !P0 ;  /* 0x000000011c00780c */ /* 0x000fc40004761670 */
[----:B-1----:R-:W-:Y:S02]  /*92f0*/  F2FP.SATFINITE.E4M3.F32.PACK_AB_MERGE_C R25, RZ, R126, RZ ;  /* 0x0000007eff19723e */ /* 0x002fe400048070ff */
[----:B------:R-:W-:Y:S02]  /*9300*/  F2FP.SATFINITE.E4M3.F32.PACK_AB_MERGE_C R31, RZ, R122, RZ ;  /* 0x0000007aff1f723e */ /* 0x000fe400048070ff */
[----:B------:R-:W-:Y:S01]  /*9310*/  ISETP.LT.OR P0, PT, R28, 0x9, !P0 ;  /* 0x000000091c00780c */ /* 0x000fe20004701670 */
[----:B------:R1:W-:Y:S01]  /*9320*/  @!P1 STG.E.U8 desc[UR16][R4.64+0x61], R25 ;  /* 0x0000611904009986 */ /* 0x0003e2000c101110 */
[----:B--2---:R-:W-:Y:S02]  /*9330*/  F2FP.SATFINITE.E4M3.F32.PACK_AB_MERGE_C R27, RZ, R124, RZ ;  /* 0x0000007cff1b723e */ /* 0x004fe400048070ff */
[----:B------:R-:W-:Y:S02]  /*9340*/  ISETP.GE.AND P1, PT, R29, 0x71, PT ;  /* 0x000000711d00780c */ /* 0x000fe40003f26270 */
[----:B------:R-:W-:Y:S01]  /*9350*/  F2FP.SATFINITE.E4M3.F32.PACK_AB_MERGE_C R119, RZ, R119, RZ ;  /* 0x00000077ff77723e */ /* 0x000fe200048070ff */
[----:B------:R-:W-:Y:S01]  /*9360*/  @!P3 STG.E.U8 desc[UR16][R12.64+0x68], R123 ;  /* 0x0000687b0c00b986 */ /* 0x000fe2000c101110 */
[----:B------:R-:W-:-:S02]  /*9370*/  F2FP.SATFINITE.E4M3.F32.PACK_AB_MERGE_C R117, RZ, R117, RZ ;  /* 0x00000075ff75723e */ /* 0x000fc400048070ff */
[----:B------:R-:W-:Y:S01]  /*9380*/  F2FP.SATFINITE.E4M3.F32.PACK_AB_MERGE_C R113, RZ, R113, RZ ;  /* 0x00000071ff71723e */ /* 0x000fe200048070ff */
[----:B------:R2:W-:Y:S01]  /*9390*/  @!P4 STG.E.U8 desc[UR16][R12.64+0x69], R27 ;  /* 0x0000691b0c00c986 */ /* 0x0005e2000c101110 */
[C---:B------:R-:W-:Y:S02]  /*93a0*/  ISETP.LT.OR P4, PT, R28.reuse, 0x1, !P1 ;  /* 0x000000011c00780c */ /* 0x040fe40004f81670 */
[----:B-1----:R-:W-:Y:S01]  /*93b0*/  F2FP.SATFINITE.E4M3.F32.PACK_AB_MERGE_C R25, RZ, R114, RZ ;  /* 0x00000072ff19723e */ /* 0x002fe200048070ff */
[----:B------:R-:W-:Y:S01]  /*93c0*/  @!P2 STG.E.U8 desc[UR16][R4.64+0x69], R31 ;  /* 0x0000691f0400a986 */ /* 0x000fe2000c101110 */
[----:B------:R-:W-:Y:S02]  /*93d0*/  ISETP.GE.AND P2, PT, R29, 0x72, PT ;  /* 0x000000721d00780c */ /* 0x000fe40003f46270 */
[C---:B------:R-:W-:Y:S01]  /*93e0*/  ISETP.LT.OR P1, PT, R28.reuse, 0x9, !P1 ;  /* 0x000000091c00780c */ /* 0x040fe20004f21670 */
[----:B------:R-:W-:Y:S01]  /*93f0*/  @!P0 STG.E.U8 desc[UR16][R4.64+0x68], R119 ;  /* 0x0000687704008986 */ /* 0x000fe2000c101110 */
[----:B------:R-:W-:-:S02]  /*9400*/  ISETP.LT.OR P3, PT, R28, 0x1, !P2 ;  /* 0x000000011c00780c */ /* 0x000fc40005761670 */
[C---:B------:R-:W-:Y:S02]  /*9410*/  ISETP.GE.AND P0, PT, R29.reuse, 0x79, PT ;  /* 0x000000791d00780c */ /* 0x040fe40003f06270 */
[C---:B------:R-:W-:Y:S01]  /*9420*/  ISETP.LT.OR P2, PT, R28.reuse, 0x9, !P2 ;  /* 0x000000091c00780c */ /* 0x040fe20005741670 */
[----:B------:R-:W-:Y:S01]  /*9430*/  @!P4 STG.E.U8 desc[UR16][R12.64+0x70], R117 ;  /* 0x000070750c00c986 */ /* 0x000fe2000c101110 */
[C---:B------:R-:W-:Y:S02]  /*9440*/  ISETP.LT.OR P5, PT, R28.reuse, 0x1, !P0 ;  /* 0x000000011c00780c */ /* 0x040fe400047a1670 */
[----:B--2---:R-:W-:Y:S02]  /*9450*/  F2FP.SATFINITE.E4M3.F32.PACK_AB_MERGE_C R27, RZ, R120, RZ ;  /* 0x00000078ff1b723e */ /* 0x004fe400048070ff */
[----:B------:R-:W-:Y:S02]  /*9460*/  ISETP.LT.OR P0, PT, R28, 0x9, !P0 ;  /* 0x000000091c00780c */ /* 0x000fe40004701670 */
[----:B------:R-:W-:Y:S01]  /*9470*/  F2FP.SATFINITE.E4M3.F32.PACK_AB_MERGE_C R115, RZ, R115, RZ ;  /* 0x00000073ff73723e */ /* 0x000fe200048070ff */
[----:B------:R1:W-:Y:S01]  /*9480*/  @!P3 STG.E.U8 desc[UR16][R12.64+0x71], R25 ;  /* 0x000071190c00b986 */ /* 0x0003e2000c101110 */
[----:B------:R-:W-:-:S02]  /*9490*/  ISETP.GE.AND P3, PT, R29, 0x7a, PT ;  /* 0x0000007a1d00780c */ /* 0x000fc40003f66270 */
[----:B------:R-:W-:Y:S01]  /*94a0*/  F2FP.SATFINITE.E4M3.F32.PACK_AB_MERGE_C R111, RZ, R111, RZ ;  /* 0x0000006fff6f723e */ /* 0x000fe200048070ff */
[----:B------:R-:W-:Y:S01]  /*94b0*/  @!P1 STG.E.U8 desc[UR16][R4.64+0x70], R113 ;  /* 0x0000707104009986 */ /* 0x000fe2000c101110 */
[C---:B------:R-:W-:Y:S02]  /*94c0*/  ISETP.LT.OR P4, PT, R28.reuse, 0x1, !P3 ;  /* 0x000000011c00780c */ /* 0x040fe40005f81670 */
[C---:B------:R-:W-:Y:S01]  /*94d0*/  ISETP.GE.AND P1, PT, R29.reuse, 0x82, PT ;  /* 0x000000821d00780c */ /* 0x040fe20003f26270 */
[----:B------:R2:W-:Y:S01]  /*94e0*/  @!P2 STG.E.U8 desc[UR16][R4.64+0x71], R27 ;  /* 0x0000711b0400a986 */ /* 0x0005e2000c101110 */
[----:B------:R-:W-:Y:S02]  /*94f0*/  ISETP.GE.AND P2, PT, R29, 0x81, PT ;  /* 0x000000811d00780c */ /* 0x000fe40003f46270 */
[----:B------:R-:W-:Y:S01]  /*9500*/  ISETP.LT.OR P3, PT, R28, 0x9, !P3 ;  /* 0x000000091c00780c */ /* 0x000fe20005f61670 */
[----:B------:R-:W-:Y:S01]  /*9510*/  @!P5 STG.E.U8 desc[UR16][R12.64+0x78], R115 ;  /* 0x000078730c00d986 */ /* 0x000fe2000c101110 */
[----:B-1----:R-:W-:-:S02]  /*9520*/  F2FP.SATFINITE.E4M3.F32.PACK_AB_MERGE_C R25, RZ, R118, RZ ;  /* 0x00000076ff19723e */ /* 0x002fc400048070ff */
[C---:B------:R-:W-:Y:S02]  /*9530*/  ISETP.LT.OR P6, PT, R28.reuse, 0x1, !P2 ;  /* 0x000000011c00780c */ /* 0x040fe400057c1670 */
[C---:B------:R-:W-:Y:S01]  /*9540*/  ISETP.LT.OR P5, PT, R28.reuse, 0x1, !P1 ;  /* 0x000000011c00780c */ /* 0x040fe20004fa1670 */
[----:B------:R1:W-:Y:S01]  /*9550*/  @!P4 STG.E.U8 desc[UR16][R12.64+0x79], R25 ;  /* 0x000079190c00c986 */ /* 0x0003e2000c101110 */
[----:B------:R-:W-:Y:S02]  /*9560*/  ISETP.LT.OR P1, PT, R28, 0x9, !P1 ;  /* 0x000000091c00780c */ /* 0x000fe40004f21670 */
[----:B--2---:R-:W-:Y:S01]  /*9570*/  F2FP.SATFINITE.E4M3.F32.PACK_AB_MERGE_C R27, RZ, R116, RZ ;  /* 0x00000074ff1b723e */ /* 0x004fe200048070ff */
[----:B------:R-:W-:Y:S01]  /*9580*/  @!P0 STG.E.U8 desc[UR16][R4.64+0x78], R111 ;  /* 0x0000786f04008986 */ /* 0x000fe2000c101110 */
[----:B------:R-:W-:Y:S02]  /*9590*/  ISETP.GE.AND P0, PT, R29, 0x89, PT ;  /* 0x000000891d00780c */ /* 0x000fe40003f06270 */
[----:B------:R-:W-:Y:S01]  /*95a0*/  F2FP.SATFINITE.E4M3.F32.PACK_AB_MERGE_C R109, RZ, R109, RZ ;  /* 0x0000006dff6d723e */ /* 0x000fe200048070ff */
[----:B------:R2:W-:Y:S01]  /*95b0*/  @!P3 STG.E.U8 desc[UR16][R4.64+0x79], R27 ;  /* 0x0000791b0400b986 */ /* 0x0005e2000c101110 */
[----:B------:R-:W-:-:S02]  /*95c0*/  F2FP.SATFINITE.E4M3.F32.PACK_AB_MERGE_C R31, RZ, R112, RZ ;  /* 0x00000070ff1f723e */ /* 0x000fc400048070ff */
[C---:B------:R-:W-:Y:S01]  /*95d0*/  ISETP.LT.OR P2, PT, R28.reuse, 0x9, !P2 ;  /* 0x000000091c00780c */ /* 0x040fe20005741670 */
[----:B------:R-:W-:Y:S01]  /*95e0*/  @!P6 STG.E.U8 desc[UR16][R12.64+0x80], R109 ;  /* 0x0000806d0c00e986 */ /* 0x000fe2000c101110 */
[----:B-1----:R-:W-:Y:S02]  /*95f0*/  F2FP.SATFINITE.E4M3.F32.PACK_AB_MERGE_C R25, RZ, R108, RZ ;  /* 0x0000006cff19723e */ /* 0x002fe400048070ff */
[----:B------:R-:W-:Y:S01]  /*9600*/  ISETP.GE.AND P3, PT, R29, 0x8a, PT ;  /* 0x0000008a1d00780c */ /* 0x000fe20003f66270 */
[----:B------:R-:W-:Y:S01]  /*9610*/  @!P5 STG.E.U8 desc[UR16][R12.64+0x81], R31 ;  /* 0x0000811f0c00d986 */ /* 0x000fe2000c101110 */
[C---:B------:R-:W-:Y:S02]  /*9620*/  ISETP.LT.OR P4, PT, R28.reuse, 0x1, !P0 ;  /* 0x000000011c00780c */ /* 0x040fe40004781670 */
[C---:B------:R-:W-:Y:S01]  /*9630*/  ISETP.LT.OR P5, PT, R28.reuse, 0x1, !P3 ;  /* 0x000000011c00780c */ /* 0x040fe20005fa1670 */
[----:B------:R1:W-:Y:S01]  /*9640*/  @!P1 STG.E.U8 desc[UR16][R4.64+0x81], R25 ;  /* 0x0000811904009986 */ /* 0x0003e2000c101110 */
[----:B------:R-:W-:-:S02]  /*9650*/  ISETP.LT.OR P0, PT, R28, 0x9, !P0 ;  /* 0x000000091c00780c */ /* 0x000fc40004701670 */
[----:B------:R-:W-:Y:S02]  /*9660*/  ISETP.GE.AND P1, PT, R29, 0x91, PT ;  /* 0x000000911d00780c */ /* 0x000fe40003f26270 */
[----:B------:R-:W-:Y:S02]  /*9670*/  F2FP.SATFINITE.E4M3.F32.PACK_AB_MERGE_C R107, RZ, R107, RZ ;  /* 0x0000006bff6b723e */ /* 0x000fe400048070ff */
[----:B------:R-:W-:Y:S02]  /*9680*/  F2FP.SATFINITE.E4M3.F32.PACK_AB_MERGE_C R23, RZ, R23, RZ ;  /* 0x00000017ff17723e */ /* 0x000fe400048070ff */
[C---:B------:R-:W-:Y:S01]  /*9690*/  ISETP.LT.OR P3, PT, R28.reuse, 0x9, !P3 ;  /* 0x000000091c00780c */ /* 0x040fe20005f61670 */
[----:B------:R-:W-:Y:S01]  /*96a0*/  @!P2 STG.E.U8 desc[UR16][R4.64+0x80], R107 ;  /* 0x0000806b0400a986 */ /* 0x000fe2000c101110 */
[----:B------:R-:W-:Y:S02]  /*96b0*/  ISETP.LT.OR P6, PT, R28, 0x1, !P1 ;  /* 0x000000011c00780c */ /* 0x000fe40004fc1670 */
[----:B--2---:R-:W-:Y:S01]  /*96c0*/  F2FP.SATFINITE.E4M3.F32.PACK_AB_MERGE_C R27, RZ, R110, RZ ;  /* 0x0000006eff1b723e */ /* 0x004fe200048070ff */
[----:B------:R2:W-:Y:S01]  /*96d0*/  @!P4 STG.E.U8 desc[UR16][R12.64+0x88], R23 ;  /* 0x000088170c00c986 */ /* 0x0005e2000c101110 */
[----:B------:R-:W-:-:S02]  /*96e0*/  F2FP.SATFINITE.E4M3.F32.PACK_AB_MERGE_C R105, RZ, R105, RZ ;  /* 0x00000069ff69723e */ /* 0x000fc400048070ff */
[C---:B------:R-:W-:Y:S01]  /*96f0*/  ISETP.GE.AND P4, PT, R29.reuse, 0x92, PT ;  /* 0x000000921d00780c */ /* 0x040fe20003f86270 */
[----:B------:R-:W-:Y:S01]  /*9700*/  @!P5 STG.E.U8 desc[UR16][R12.64+0x89], R27 ;  /* 0x0000891b0c00d986 */ /* 0x000fe2000c101110 */
[----:B-1----:R-:W-:Y:S02]  /*9710*/  F2FP.SATFINITE.E4M3.F32.PACK_AB_MERGE_C R25, RZ, R106, RZ ;  /* 0x0000006aff19723e */ /* 0x002fe400048070ff */
[----:B------:R-:W-:Y:S01]  /*9720*/  F2FP.SATFINITE.E4M3.F32.PACK_AB_MERGE_C R19, RZ, R19, RZ ;  /* 0x00000013ff13723e */ /* 0x000fe200048070ff */
[----:B------:R-:W-:Y:S01]  /*9730*/  @!P0 STG.E.U8 desc[UR16][R4.64+0x88], R105 ;  /* 0x0000886904008986 */ /* 0x000fe2000c101110 */
[----:B------:R-:W-:Y:S02]  /*9740*/  ISETP.LT.OR P5, PT, R28, 0x1, !P4 ;  /* 0x000000011c00780c */ /* 0x000fe400067a1670 */
[C---:B------:R-:W-:Y:S01]  /*9750*/  ISETP.GE.AND P0, PT, R29.reuse, 0x9a, PT ;  /* 0x0000009a1d00780c */ /* 0x040fe20003f06270 */
[----:B------:R-:W-:Y:S01]  /*9760*/  @!P3 STG.E.U8 desc[UR16][R4.64+0x89], R25 ;  /* 0x000089190400b986 */ /* 0x000fe2000c101110 */
[----:B------:R-:W-:-:S02]  /*9770*/  ISETP.GE.AND P2, PT, R29, 0x99, PT ;  /* 0x000000991d00780c */ /* 0x000fc40003f46270 */
[C---:B------:R-:W-:Y:S01]  /*9780*/  ISETP.LT.OR P1, PT, R28.reuse, 0x9, !P1 ;  /* 0x000000091c00780c */ /* 0x040fe20004f21670 */
[----:B------:R1:W-:Y:S01]  /*9790*/  @!P6 STG.E.U8 desc[UR16][R12.64+0x90], R19 ;  /* 0x000090130c00e986 */ /* 0x0003e2000c101110 */
[C---:B------:R-:W-:Y:S02]  /*97a0*/  ISETP.LT.OR P3, PT, R28.reuse, 0x9, !P4 ;  /* 0x000000091c00780c */ /* 0x040fe40006761670 */
[C---:B------:R-:W-:Y:S02]  /*97b0*/  ISETP.LT.OR P6, PT, R28.reuse, 0x1, !P0 ;  /* 0x000000011c00780c */ /* 0x040fe400047c1670 */
[C---:B------:R-:W-:Y:S02]  /*97c0*/  ISETP.LT.OR P4, PT, R28.reuse, 0x1, !P2 ;  /* 0x000000011c00780c */ /* 0x040fe40005781670 */
[C---:B------:R-:W-:Y:S02]  /*97d0*/  ISETP.LT.OR P2, PT, R28.reuse, 0x9, !P2 ;  /* 0x000000091c00780c */ /* 0x040fe40005741670 */
[----:B------:R-:W-:-:S02]  /*97e0*/  ISETP.LT.OR P0, PT, R28, 0x9, !P0 ;  /* 0x000000091c00780c */ /* 0x000fc40004701670 */
[----:B--2---:R-:W-:Y:S02]  /*97f0*/  F2FP.SATFINITE.E4M3.F32.PACK_AB_MERGE_C R23, RZ, R104, RZ ;  /* 0x00000068ff17723e */ /* 0x004fe400048070ff */
[----:B------:R-:W-:Y:S02]  /*9800*/  F2FP.SATFINITE.E4M3.F32.PACK_AB_MERGE_C R21, RZ, R21, RZ ;  /* 0x00000015ff15723e */ /* 0x000fe400048070ff */
[----:B-1----:R-:W-:Y:S01]  /*9810*/  F2FP.SATFINITE.E4M3.F32.PACK_AB_MERGE_C R19, RZ, R22, RZ ;  /* 0x00000016ff13723e */ /* 0x002fe200048070ff */
[----:B------:R1:W-:Y:S01]  /*9820*/  @!P5 STG.E.U8 desc[UR16][R12.64+0x91], R23 ;  /* 0x000091170c00d986 */ /* 0x0003e2000c101110 */
[----:B------:R-:W-:Y:S02]  /*9830*/  F2FP.SATFINITE.E4M3.F32.PACK_AB_MERGE_C R27, RZ, R18, RZ ;  /* 0x00000012ff1b723e */ /* 0x000fe400048070ff */
[----:B------:R-:W-:Y:S01]  /*9840*/  F2FP.SATFINITE.E4M3.F32.PACK_AB_MERGE_C R25, RZ, R16, RZ ;  /* 0x00000010ff19723e */ /* 0x000fe200048070ff */
[----:B------:R2:W-:Y:S01]  /*9850*/  @!P1 STG.E.U8 desc[UR16][R4.64+0x90], R21 ;  /* 0x0000901504009986 */ /* 0x0005e2000c101110 */
[----:B------:R-:W-:-:S03]  /*9860*/  F2FP.SATFINITE.E4M3.F32.PACK_AB_MERGE_C R17, RZ, R17, RZ ;  /* 0x00000011ff11723e */ /* 0x000fc600048070ff */
[----:B------:R2:W-:Y:S01]  /*9870*/  @!P3 STG.E.U8 desc[UR16][R4.64+0x91], R19 ;  /* 0x000091130400b986 */ /* 0x0005e2000c101110 */
[----:B-1----:R-:W-:-:S03]  /*9880*/  F2FP.SATFINITE.E4M3.F32.PACK_AB_MERGE_C R23, RZ, R20, RZ ;  /* 0x00000014ff17723e */ /* 0x002fc600048070ff */
[----:B------:R2:W-:Y:S04]  /*9890*/  @!P6 STG.E.U8 desc[UR16][R12.64+0x99], R27 ;  /* 0x0000991b0c00e986 */ /* 0x0005e8000c101110 */
[----:B------:R2:W-:Y:S04]  /*98a0*/  @!P4 STG.E.U8 desc[UR16][R12.64+0x98], R25 ;  /* 0x000098190c00c986 */ /* 0x0005e8000c101110 */
[----:B------:R2:W-:Y:S04]  /*98b0*/  @!P2 STG.E.U8 desc[UR16][R4.64+0x98], R17 ;  /* 0x000098110400a986 */ /* 0x0005e8000c101110 */
[----:B------:R2:W-:Y:S02]  /*98c0*/  @!P0 STG.E.U8 desc[UR16][R4.64+0x99], R23 ;  /* 0x0000991704008986 */ /* 0x0005e4000c101110 */
.L_x_197:
[----:B------:R-:W-:Y:S05]  /*98d0*/  BSYNC B0 ;  /* 0x0000000000007941 */ /* 0x000fea0003800000 */
.L_x_35:
[----:B0-2---:R-:W-:Y:S01]  /*98e0*/  IMAD.U32 R4, RZ, RZ, UR14 ;  /* 0x0000000eff047e24 */ /* 0x005fe2000f8e00ff */
[----:B------:R-:W-:Y:S01]  /*98f0*/  ULDC.64 UR8, c[0x0][0x650] ;  /* 0x0001940000087ab9 */ /* 0x000fe20000000a00 */
[----:B-----5:R-:W-:Y:S01]  /*9900*/  IMAD.U32 R0, RZ, RZ, UR6 ;  /* 0x00000006ff007e24 */ /* 0x020fe2000f8e00ff */
[----:B------:R0:W-:Y:S01]  /*9910*/  SYNCS.ARRIVE.TRANS64.A1T0 RZ, [R14+UR22], RZ ;  /* 0x000000ff0eff79a7 */ /* 0x0001e20008100016 */
[----:B------:R-:W-:Y:S01]  /*9920*/  IMAD.U32 R5, RZ, RZ, UR15 ;  /* 0x0000000fff057e24 */ /* 0x000fe2000f8e00ff */
[C---:B------:R-:W-:Y:S01]  /*9930*/  LEA R2, P0, R4.reuse, R2, 0x1 ;  /* 0x0000000204027211 */ /* 0x040fe200078008ff */
[----:B------:R-:W-:Y:S01]  /*9940*/  IMAD.MOV.U32 R5, RZ, RZ, -0x1 ;  /* 0xffffffffff057424 */ /* 0x000fe200078e00ff */
[----:B------:R-:W-:Y:S02]  /*9950*/  PRMT R12, RZ, 0x7610, R12 ;  /* 0x00007610ff0c7816 */ /* 0x000fe4000000000c */
[----:B------:R-:W-:Y:S01]  /*9960*/  LEA.HI.X R3, R4, R3, R0, 0x1, P0 ;  /* 0x0000000304037211 */ /* 0x000fe200000f0c00 */
[----:B------:R-:W-:Y:S01]  /*9970*/  IMAD.MOV.U32 R4, RZ, RZ, -0x1 ;  /* 0xffffffffff047424 */ /* 0x000fe200078e00ff */
[----:B------:R-:W-:Y:S01]  /*9980*/  ISETP.GE.U32.AND P0, PT, R2, UR8, PT ;  /* 0x0000000802007c0c */ /* 0x000fe2000bf06070 */
[----:B------:R-:W-:-:S03]  /*9990*/  IMAD.MOV.U32 R0, RZ, RZ, -0x1 ;  /* 0xffffffffff007424 */ /* 0x000fc600078e00ff */
[----:B------:R-:W-:-:S13]  /*99a0*/  ISETP.GE.U32.AND.EX P0, PT, R3, UR9, PT, P0 ;  /* 0x0000000903007c0c */ /* 0x000fda000bf06100 */
[----:B0-----:R-:W-:Y:S05]  /*99b0*/  @P0 BRA `(.L_x_198) ;  /* 0x0000000400880947 */ /* 0x001fea0003800000 */
[----:B------:R-:W0:Y:S01]  /*99c0*/  S2UR UR10, SR_CTAID.X ;  /* 0x00000000000a79c3 */ /* 0x000e220000002500 */
[----:B------:R-:W-:Y:S01]  /*99d0*/  ULDC.64 UR8, c[0x0][0x628] ;  /* 0x00018a0000087ab9 */ /* 0x000fe20000000a00 */
[----:B------:R-:W-:Y:S01]  /*99e0*/  ULDC UR4, c[0x0][0x150] ;  /* 0x0000540000047ab9 */ /* 0x000fe20000000800 */
[----:B------:R-:W-:Y:S01]  /*99f0*/  ISETP.NE.U32.AND P0, PT, RZ, UR8, PT ;  /* 0x00000008ff007c0c */ /* 0x000fe2000bf05070 */
[----:B------:R-:W-:Y:S01]  /*9a00*/  ULDC UR12, c[0x0][0x630] ;  /* 0x00018c00000c7ab9 */ /* 0x000fe20000000800 */
[C---:B------:R-:W-:Y:S01]  /*9a10*/  R2UR UR25, R2.reuse ;  /* 0x00000000021972ca */ /* 0x040fe200000e0000 */
[----:B------:R-:W-:Y:S01]  /*9a20*/  ULDC UR33, c[0x0][0x154] ;  /* 0x0000550000217ab9 */ /* 0x000fe20000000800 */
[----:B------:R-:W-:Y:S01]  /*9a30*/  ISETP.NE.AND.EX P0, PT, RZ, UR9, PT, P0 ;  /* 0x00000009ff007c0c */ /* 0x000fe2000bf05300 */
[----:B------:R-:W2:Y:S01]  /*9a40*/  S2UR UR34, SR_CTAID.Y ;  /* 0x00000000002279c3 */ /* 0x000ea20000002600 */
[----:B------:R-:W-:Y:S02]  /*9a50*/  R2UR UR32, R3 ;  /* 0x00000000032072ca */ /* 0x000fe400000e0000 */
[----:B------:R-:W-:-:S02]  /*9a60*/  R2UR UR30, R2 ;  /* 0x00000000021e72ca */ /* 0x000fc400000e0000 */
[----:B------:R-:W-:Y:S02]  /*9a70*/  R2UR UR31, R3 ;  /* 0x00000000031f72ca */ /* 0x000fe400000e0000 */
[----:B0-----:R-:W-:-:S05]  /*9a80*/  I2FP.F32.U32 R0, UR10 ;  /* 0x0000000a00007c45 */ /* 0x001fca0008201000 */
[----:B------:R-:W-:-:S04]  /*9a90*/  FMUL R0, R0, UR4 ;  /* 0x0000000400007c20 */ /* 0x000fc80008400000 */
[----:B------:R0:W0:Y:S01]  /*9aa0*/  F2I.U32.TRUNC.NTZ R4, R0 ;  /* 0x0000000000047305 */ /* 0x000022000020f000 */
[----:B--2---:R-:W-:Y:S05]  /*9ab0*/  @!P0 BRA `(.L_x_199) ;  /* 0x0000000000308947 */ /* 0x004fea0003800000 */
        /* <DEDUP_REMOVED lines=12> */
.L_x_199:
[----:B------:R-:W-:Y:S01]  /*9b80*/  USHF.R.U64 UR4, UR30, UR12, UR31 ;  /* 0x0000000c1e047299 */ /* 0x000fe2000800121f */
[----:B0-----:R-:W-:Y:S01]  /*9b90*/  I2FP.F32.U32 R0, UR34 ;  /* 0x0000002200007c45 */ /* 0x001fe20008201000 */
[----:B------:R-:W-:Y:S02]  /*9ba0*/  USHF.R.U32.HI UR8, URZ, UR12, UR31 ;  /* 0x0000000c3f087299 */ /* 0x000fe4000801161f */
        /* <DEDUP_REMOVED lines=8> */
[----:B------:R-:W-:Y:S01]  /*9c30*/  UIMAD.WIDE.U32 UR26, UR12, UR28, UR26 ;  /* 0x0000001c0c1a72a5 */ /* 0x000fe2000f8e001a */
[----:B------:R-:W-:Y:S01]  /*9c40*/  R2UR UR28, R4 ;  /* 0x00000000041c72ca */ /* 0x000fe200000e0000 */
[----:B------:R-:W-:Y:S01]  /*9c50*/  UIMAD UR12, UR12, UR29, UR8 ;  /* 0x0000001d0c0c72a4 */ /* 0x000fe2000f8e0208 */
[----:B------:R-:W-:Y:S01]  /*9c60*/  ULDC UR21, c[0x0][0x618] ;  /* 0x0001860000157ab9 */ /* 0x000fe20000000800 */
[----:B------:R-:W-:Y:S02]  /*9c70*/  ULDC UR33, c[0x0][0x658] ;  /* 0x0001960000217ab9 */ /* 0x000fe40000000800 */
[----:B------:R-:W-:Y:S01]  /*9c80*/  UIADD3 UR27, UR27, UR12, URZ ;  /* 0x0000000c1b1b7290 */ /* 0x000fe2000fffe03f */
[----:B------:R-:W-:Y:S01]  /*9c90*/  UMOV UR25, 0xffffffff ;  /* 0xffffffff00197882 */ /* 0x000fe20000000000 */
[----:B------:R-:W-:Y:S01]  /*9ca0*/  ULDC.64 UR8, c[0x0][0x640] ;  /* 0x0001900000087ab9 */ /* 0x000fe20000000a00 */
[----:B------:R-:W-:Y:S01]  /*9cb0*/  USHF.L.U32 UR25, UR25, UR33, URZ ;  /* 0x0000002119197299 */ /* 0x000fe2000800063f */
[----:B------:R-:W-:Y:S01]  /*9cc0*/  ISETP.NE.U32.AND P0, PT, RZ, UR8, PT ;  /* 0x00000008ff007c0c */ /* 0x000fe2000bf05070 */
[----:B------:R-:W-:-:S02]  /*9cd0*/  USHF.R.U64 UR26, UR26, UR21, UR27 ;  /* 0x000000151a1a7299 */ /* 0x000fc4000800121b */
[----:B------:R-:W-:Y:S01]  /*9ce0*/  USHF.R.U32.HI UR27, URZ, UR21, UR27 ;  /* 0x000000153f1b7299 */ /* 0x000fe2000801161b */
[----:B0-----:R-:W-:Y:S01]  /*9cf0*/  R2UR UR30, R0 ;  /* 0x00000000001e72ca */ /* 0x001fe200000e0000 */
[----:B------:R-:W-:Y:S01]  /*9d00*/  ULDC UR31, c[0x0][0x608] ;  /* 0x00018200001f7ab9 */ /* 0x000fe20000000800 */
[----:B------:R-:W-:Y:S01]  /*9d10*/  ULOP3.LUT UR37, URZ, UR25, URZ, 0x33, !UPT ;  /* 0x000000193f257292 */ /* 0x000fe2000f8e333f */
[----:B------:R-:W-:Y:S01]  /*9d20*/  ISETP.NE.AND.EX P0, PT, RZ, UR9, PT, P0 ;  /* 0x00000009ff007c0c */ /* 0x000fe2000bf05300 */
[----:B------:R-:W-:Y:S02]  /*9d30*/  USHF.R.U64 UR25, UR26, UR31, UR27 ;  /* 0x0000001f1a197299 */ /* 0x000fe4000800121b */
[----:B------:R-:W-:Y:S01]  /*9d40*/  USHF.R.U32.HI UR27, URZ, UR31, UR27 ;  /* 0x0000001f3f1b7299 */ /* 0x000fe2000801161b */
[----:B------:R-:W-:Y:S01]  /*9d50*/  UMOV UR32, 0x1 ;  /* 0x0000000100207882 */ /* 0x000fe20000000000 */
[----:B------:R-:W-:Y:S02]  /*9d60*/  UIADD3 UR28, -UR28, URZ, URZ ;  /* 0x0000003f1c1c7290 */ /* 0x000fe4000fffe13f */
[----:B------:R-:W-:Y:S01]  /*9d70*/  USHF.R.U64 UR35, UR25, UR33, UR27 ;  /* 0x0000002119237299 */ /* 0x000fe2000800121b */
[----:B------:R-:W-:Y:S01]  /*9d80*/  ULDC UR29, c[0x0][0x144] ;  /* 0x00005100001d7ab9 */ /* 0x000fe20000000800 */
[----:B------:R-:W-:Y:S01]  /*9d90*/  ULDC UR11, c[0x0][0x600] ;  /* 0x00018000000b7ab9 */ /* 0x000fe20000000800 */
[----:B------:R-:W-:-:S02]  /*9da0*/  USHF.L.U32 UR21, UR32, UR33, URZ ;  /* 0x0000002120157299 */ /* 0x000fc4000800063f */
        /* <DEDUP_REMOVED lines=19> */
.L_x_200:
[----:B------:R-:W-:Y:S01]  /*9ee0*/  USHF.R.U64 UR8, UR32, UR38, UR33 ;  /* 0x0000002620087299 */ /* 0x000fe20008001221 */
[----:B------:R-:W-:Y:S01]  /*9ef0*/  IMAD.MOV.U32 R12, RZ, RZ, 0x1 ;  /* 0x00000001ff0c7424 */ /* 0x000fe200078e00ff */
[----:B------:R-:W-:Y:S01]  /*9f00*/  ULOP3.LUT UR25, UR25, UR37, URZ, 0xc0, !UPT ;  /* 0x0000002519197292 */ /* 0x000fe2000f8ec03f */
[----:B------:R-:W-:Y:S01]  /*9f10*/  IMAD.U32 R0, RZ, RZ, UR4 ;  /* 0x00000004ff007e24 */ /* 0x000fe2000f8e00ff */
[----:B------:R-:W-:Y:S02]  /*9f20*/  UIADD3 UR9, -UR8, URZ, URZ ;  /* 0x0000003f08097290 */ /* 0x000fe4000fffe13f */
[----:B------:R-:W-:Y:S02]  /*9f30*/  @UP2 UIMAD UR27, UR40, UR36, UR34 ;  /* 0x00000024281b22a4 */ /* 0x000fe4000f8e0222 */
[----:B------:R-:W-:Y:S02]  /*9f40*/  ULOP3.LUT UR12, UR26, UR12, URZ, 0xc0, !UPT ;  /* 0x0000000c1a0c7292 */ /* 0x000fe4000f8ec03f */
[----:B------:R-:W-:-:S02]  /*9f50*/  UIMAD UR8, UR21, UR8, UR25 ;  /* 0x00000008150872a4 */ /* 0x000fc4000f8e0219 */
[----:B------:R-:W-:Y:S01]  /*9f60*/  UIMAD UR9, UR9, UR39, UR35 ;  /* 0x00000027090972a4 */ /* 0x000fe2000f8e0223 */
[----:B------:R-:W-:Y:S02]  /*9f70*/  ULDC UR10, c[0x0][0x610] ;  /* 0x00018400000a7ab9 */ /* 0x000fe40000000800 */
[----:B------:R-:W-:Y:S02]  /*9f80*/  UIMAD UR8, UR8, UR10, UR27 ;  /* 0x0000000a080872a4 */ /* 0x000fe4000f8e021b */
[----:B------:R-:W-:-:S04]  /*9f90*/  UIMAD UR9, UR9, UR11, UR12 ;  /* 0x0000000b090972a4 */ /* 0x000fc8000f8e020c */
[----:B------:R-:W-:Y:S02]  /*9fa0*/  USEL UR10, UR9, UR8, !UP2 ;  /* 0x00000008090a7287 */ /* 0x000fe4000d000000 */
[----:B------:R-:W-:-:S04]  /*9fb0*/  USEL UR8, UR8, UR9, !UP2 ;  /* 0x0000000908087287 */ /* 0x000fc8000d000000 */
[----:B------:R-:W-:Y:S02]  /*9fc0*/  IMAD.U32 R4, RZ, RZ, UR10 ;  /* 0x0000000aff047e24 */ /* 0x000fe4000f8e00ff */
[----:B------:R-:W-:-:S07]  /*9fd0*/  IMAD.U32 R5, RZ, RZ, UR8 ;  /* 0x00000008ff057e24 */ /* 0x000fce000f8e00ff */
.L_x_198:
[----:B------:R-:W-:Y:S01]  /*9fe0*/  UIADD3 UR19, UR23, UR19, URZ ;  /* 0x0000001317137290 */ /* 0x000fe2000fffe03f */
[----:B------:R-:W-:Y:S02]  /*9ff0*/  LOP3.LUT P0, RZ, R12, 0xff, RZ, 0xc0, !PT ;  /* 0x000000ff0cff7812 */ /* 0x000fe4000780c0ff */
[----:B------:R-:W-:Y:S01]  /*a000*/  LOP3.LUT R175, R175, 0x1, RZ, 0x3c, !PT ;  /* 0x00000001afaf7812 */ /* 0x000fe200078e3cff */
[----:B------:R-:W-:Y:S02]  /*a010*/  USHF.R.U32.HI UR4, URZ, 0x4, UR19 ;  /* 0x000000043f047899 */ /* 0x000fe40008011613 */
[----:B------:R-:W-:Y:S02]  /*a020*/  UISETP.GT.U32.AND UP0, UPT, UR19, 0xf, UPT ;  /* 0x0000000f1300788c */ /* 0x000fe4000bf04070 */
[----:B------:R-:W-:Y:S02]  /*a030*/  ULOP3.LUT UR4, UR4, 0x1, URZ, 0xc0, !UPT ;  /* 0x0000000104047892 */ /* 0x000fe4000f8ec03f */
[----:B------:R-:W-:-:S02]  /*a040*/  UISETP.LT.U32.AND UP0, UPT, UR23, 0x10, UP0 ;  /* 0x000000101700788c */ /* 0x000fc40008701070 */
[----:B------:R-:W-:Y:S02]  /*a050*/  UISETP.NE.U32.AND UP1, UPT, UR4, 0x1, UPT ;  /* 0x000000010400788c */ /* 0x000fe4000bf25070 */
[----:B------:R-:W-:Y:S02]  /*a060*/  USEL UR8, URZ, 0x1, !UP0 ;  /* 0x000000013f087887 */ /* 0x000fe4000c000000 */
[----:B------:R-:W-:Y:S02]  /*a070*/  UISETP.GT.U32.AND UP1, UPT, UR23, 0xf, !UP1 ;  /* 0x0000000f1700788c */ /* 0x000fe4000cf24070 */
[----:B------:R-:W-:Y:S02]  /*a080*/  ULOP3.LUT UR19, UR19, 0xf, URZ, 0xc0, !UPT ;  /* 0x0000000f13137892 */ /* 0x000fe4000f8ec03f */
[----:B------:R-:W-:-:S04]  /*a090*/  USEL UR4, URZ, 0x1, !UP1 ;  /* 0x000000013f047887 */ /* 0x000fc8000c800000 */
[----:B------:R-:W-:Y:S01]  /*a0a0*/  ULOP3.LUT UR13, UR4, UR13, UR8, 0x96, !UPT ;  /* 0x0000000d040d7292 */ /* 0x000fe2000f8e9608 */
[----:B------:R-:W-:Y:S11]  /*a0b0*/  @P0 BRA `(.L_x_201) ;  /* 0xffffff7400740947 */ /* 0x000ff6000383ffff */
[----:B------:R-:W-:Y:S05]  /*a0c0*/  EXIT ;  /* 0x000000000000794d */ /* 0x000fea0003800000 */
.L_x_13:
[----:B------:R-:W-:-:S08]  /*a0d0*/  ISETP.NE.AND P0, PT, RZ, UR10, PT ;  /* 0x0000000aff007c0c */ /* 0x000fd0000bf05270 */
[----:B---3-5:R-:W0:-:S00]  /*a0e0*/  USETMAXREG.DEALLOC.CTAPOOL 0x28 ;  /* 0x00000028000079c8 */ /* 0x028e0000080e0500 */
[----:B------:R-:W-:Y:S05]  /*a0f0*/  @P0 EXIT ;  /* 0x000000000000094d */ /* 0x000fea0003800000 */
[----:B0-----:R-:W-:Y:S01]  /*a100*/  LOP3.LUT P0, RZ, R10, 0xff, RZ, 0xc0, !PT ;  /* 0x000000ff0aff7812 */ /* 0x001fe2000780c0ff */
[----:B------:R-:W-:Y:S02]  /*a110*/  IMAD.MOV.U32 R11, RZ, RZ, 0x1 ;  /* 0x00000001ff0b7424 */ /* 0x000fe400078e00ff */
[----:B------:R-:W-:-:S10]  /*a120*/  IMAD.MOV.U32 R10, RZ, RZ, RZ ;  /* 0x000000ffff0a7224 */ /* 0x000fd400078e00ff */
[----:B------:R-:W-:Y:S05]  /*a130*/  @!P0 BRA `(.L_x_202) ;  /* 0x0000000c00108947 */ /* 0x000fea0003800000 */
[----:B------:R-:W-:Y:S01]  /*a140*/  LOP3.LUT P0, RZ, R7, 0x1f, RZ, 0xc0, !PT ;  /* 0x0000001f07ff7812 */ /* 0x000fe2000780c0ff */
[----:B------:R-:W-:Y:S01]  /*a150*/  ULDC UR13, c[0x0][0x658] ;  /* 0x00019600000d7ab9 */ /* 0x000fe20000000800 */
[----:B------:R-:W-:Y:S01]  /*a160*/  UMOV UR8, 0xffffffff ;  /* 0xffffffff00087882 */ /* 0x000fe20000000000 */
[----:B------:R-:W-:Y:S01]  /*a170*/  BSSY B0, `(.L_x_202) ;  /* 0x00000c0000007945 */ /* 0x000fe20003800000 */
[----:B------:R-:W-:Y:S01]  /*a180*/  USHF.L.U32 UR8, UR8, UR13, URZ ;  /* 0x0000000d08087299 */ /* 0x000fe2000800063f */
[C---:B------:R-:W-:Y:S01]  /*a190*/  ISETP.NE.AND P3, PT, R6.reuse, RZ, PT ;  /* 0x000000ff0600720c */ /* 0x040fe20003f65270 */
[----:B------:R-:W-:Y:S01]  /*a1a0*/  IMAD.MOV.U32 R12, RZ, RZ, 0x1 ;  /* 0x00000001ff0c7424 */ /* 0x000fe200078e00ff */
[----:B------:R-:W-:Y:S01]  /*a1b0*/  ISETP.NE.OR P0, PT, R6, RZ, !P0 ;  /* 0x000000ff0600720c */ /* 0x000fe20004705670 */
[----:B------:R-:W-:Y:S01]  /*a1c0*/  IMAD.MOV.U32 R11, RZ, RZ, 0x1 ;  /* 0x00000001ff0b7424 */ /* 0x000fe200078e00ff */
[----:B------:R-:W-:Y:S01]  /*a1d0*/  ULDC UR4, c[0x0][0x600] ;  /* 0x0001800000047ab9 */ /* 0x000fe20000000800 */
[----:B------:R-:W-:Y:S01]  /*a1e0*/  IMAD.MOV.U32 R10, RZ, RZ, RZ ;  /* 0x000000ffff0a7224 */ /* 0x000fe200078e00ff */
[----:B------:R-:W-:Y:S01]  /*a1f0*/  UMOV UR9, 0x1 ;  /* 0x0000000100097882 */ /* 0x000fe20000000000 */
[----:B------:R-:W-:-:S02]  /*a200*/  UIADD3 UR27, UR5, 0x1, URZ ;  /* 0x00000001051b7890 */ /* 0x000fc4000fffe03f */
[----:B------:R-:W-:Y:S02]  /*a210*/  ULOP3.LUT UR26, UR7, 0x2, URZ, 0xfc, !UPT ;  /* 0x00000002071a7892 */ /* 0x000fe4000f8efc3f */
[----:B------:R-:W-:Y:S02]  /*a220*/  UIADD3 UR4, UR4, -0x1, URZ ;  /* 0xffffffff04047890 */ /* 0x000fe4000fffe03f */
[----:B------:R-:W-:Y:S02]  /*a230*/  USHF.L.U32 UR13, UR9, UR13, URZ ;  /* 0x0000000d090d7299 */ /* 0x000fe4000800063f */
[----:B------:R-:W-:Y:S01]  /*a240*/  ULOP3.LUT UR16, URZ, UR8, URZ, 0x33, !UPT ;  /* 0x000000083f107292 */ /* 0x000fe2000f8e333f */
[----:B------:R-:W-:-:S11]  /*a250*/  ULDC.64 UR24, c[0x0][0x198] ;  /* 0x0000660000187ab9 */ /* 0x000fd60000000a00 */
.L_x_214:
[----:B------:R-:W-:-:S03]  /*a260*/  UMOV UR8, 0xffffffff ;  /* 0xffffffff00087882 */ /* 0x000fc60000000000 */
[----:B------:R-:W-:Y:S05]  /*a270*/  BRA.DIV UR8, `(.L_x_203) ;  /* 0x00000016088c7947 */ /* 0x000fea000b800000 */
[----:B------:R-:W-:-:S13]  /*a280*/  ELECT P1, URZ, PT ;  /* 0x00000000003f782f */ /* 0x000fda0003820000 */
.L_x_239:
[----:B------:R-:W0:Y:S01]  /*a290*/  LDC R6, c[0x0][0x28c] ;  /* 0x0000a300ff067b82 */ /* 0x000e220000000800 */
[----:B------:R-:W-:Y:S01]  /*a2a0*/  BSSY B1, `(.L_x_204) ;  /* 0x0000038000017945 */ /* 0x000fe20003800000 */
[----:B0-----:R-:W-:-:S13]  /*a2b0*/  ISETP.LT.OR P1, PT, R6, 0x1, !P1 ;  /* 0x000000010600780c */ /* 0x001fda0004f21670 */
[----:B------:R-:W-:Y:S05]  /*a2c0*/  @P1 BRA `(.L_x_205) ;  /* 0x0000000000d41947 */ /* 0x000fea0003800000 */
[----:B------:R-:W-:Y:S02]  /*a2d0*/  IMAD R8, R4, 0xa0, RZ ;  /* 0x000000a004087824 */ /* 0x000fe400078e02ff */
[----:B------:R-:W-:Y:S02]  /*a2e0*/  IMAD.SHL.U32 R9, R5, 0x40, RZ ;  /* 0x0000004005097824 */ /* 0x000fe400078e00ff */
[----:B------:R-:W-:Y:S02]  /*a2f0*/  IMAD.MOV.U32 R15, RZ, RZ, RZ ;  /* 0x000000ffff0f7224 */ /* 0x000fe400078e00ff */
[----:B------:R-:W-:Y:S02]  /*a300*/  IMAD.U32 R16, RZ, RZ, UR27 ;  /* 0x0000001bff107e24 */ /* 0x000fe4000f8e00ff */
[----:B------:R-:W-:Y:S02]  /*a310*/  IMAD.MOV.U32 R4, RZ, RZ, R11 ;  /* 0x000000ffff047224 */ /* 0x000fe400078e000b */
[----:B------:R-:W-:-:S07]  /*a320*/  IMAD.MOV.U32 R5, RZ, RZ, R10 ;  /* 0x000000ffff057224 */ /* 0x000fce00078e000a */
.L_x_209:
[----:B------:R-:W0:Y:S01]  /*a330*/  S2R R7, SR_CgaCtaId ;  /* 0x0000000000077919 */ /* 0x000e220000008800 */
[----:B------:R-:W-:-:S04]  /*a340*/  MOV R6, 0x400 ;  /* 0x0000040000067802 */ /* 0x000fc80000000f00 */
[----:B0-----:R-:W-:Y:S02]  /*a350*/  LEA R14, R7, R6, 0x18 ;  /* 0x00000006070e7211 */ /* 0x001fe400078ec0ff */
[----:B------:R-:W-:Y:S01]  /*a360*/  SHF.L.U32 R6, R4, 0x1f, RZ ;  /* 0x0000001f04067819 */ /* 0x000fe200000006ff */
[----:B------:R-:W0:Y:S02]  /*a370*/  @!P3 LDC R7, c[0x0][0x500] ;  /* 0x00014000ff07bb82 */ /* 0x000e240000000800 */
[----:B------:R-:W-:-:S04]  /*a380*/  IMAD R13, R5, 0x8, R14 ;  /* 0x00000008050d7824 */ /* 0x000fc800078e020e */
[----:B------:R-:W1:Y:S02]  /*a390*/  SYNCS.PHASECHK.TRANS64.TRYWAIT P1, [R13+URZ+0x80], R6 ;  /* 0x000080060d0075a7 */ /* 0x000e64000802017f */
[----:B-1----:R-:W-:Y:S05]  /*a3a0*/  @!P1 BRA `(.L_x_206) ;  /* 0x0000001400609947 */ /* 0x002fea0003800000 */
.L_x_240:
[----:B------:R-:W-:Y:S01]  /*a3b0*/  UPRMT UR8, UR26, 0x9910, URZ ;  /* 0x000099101a087896 */ /* 0x000fe2000800003f */
[----:B0-----:R0:W-:Y:S03]  /*a3c0*/  @!P3 SYNCS.ARRIVE.TRANS64 RZ, [R13+URZ], R7 ;  /* 0x000000070dffb9a7 */ /* 0x0011e6000800003f */
[----:B------:R-:W-:-:S06]  /*a3d0*/  UISETP.NE.AND UP0, UPT, UR8, 0x2, UPT ;  /* 0x000000020800788c */ /* 0x000fcc000bf05270 */
[----:B------:R-:W-:-:S13]  /*a3e0*/  PLOP3.LUT P1, PT, PT, PT, UP0, 0x80, 0x0 ;  /* 0x000000000000781c */ /* 0x000fda0003f2f008 */
[----:B0-----:R-:W-:Y:S05]  /*a3f0*/  @P1 BRA `(.L_x_207) ;  /* 0x0000000000041947 */ /* 0x001fea0003800000 */
[----:B------:R-:W-:Y:S01]  /*a400*/  BPT.TRAP 0x1 ;  /* 0x000000040000795c */ /* 0x000fe20000300000 */
.L_x_207:
[----:B------:R-:W-:Y:S05]  /*a410*/  @P0 BRA `(.L_x_208) ;  /* 0x0000000000040947 */ /* 0x000fea0003800000 */
[----:B------:R-:W-:Y:S01]  /*a420*/  BPT.TRAP 0x1 ;  /* 0x000000040000795c */ /* 0x000fe20000300000 */
.L_x_208:
[--C-:B-1----:R-:W-:Y:S01]  /*a430*/  IMAD R6, R5, 0x1000, R14.reuse ;  /* 0x0000100005067824 */ /* 0x102fe200078e020e */
[----:B------:R-:W-:Y:S01]  /*a440*/  R2UR UR22, R9 ;  /* 0x00000000091672ca */ /* 0x000fe200000e0000 */
[----:B------:R-:W-:Y:S01]  /*a450*/  IMAD R14, R5, 0x2800, R14 ;  /* 0x00002800050e7824 */ /* 0x000fe200078e020e */
[----:B------:R-:W-:Y:S01]  /*a460*/  R2UR UR9, R13 ;  /* 0x000000000d0972ca */ /* 0x000fe200000e0000 */
[----:B------:R-:W-:Y:S01]  /*a470*/  VIADD R16, R16, 0xffffffff ;  /* 0xffffffff10107836 */ /* 0x000fe20000000000 */
[----:B------:R-:W-:Y:S01]  /*a480*/  R2UR UR8, R6 ;  /* 0x00000000060872ca */ /* 0x000fe200000e0000 */
[----:B------:R-:W-:Y:S01]  /*a490*/  UIADD3 UR18, UP0, UR24, 0xf0, URZ ;  /* 0x000000f018127890 */ /* 0x000fe2000ff1e03f */
[----:B------:R-:W-:Y:S01]  /*a4a0*/  R2UR UR11, R14 ;  /* 0x000000000e0b72ca */ /* 0x000fe200000e0000 */
[----:B------:R-:W-:Y:S01]  /*a4b0*/  UIADD3 UR28, UP1, UR24, 0x1f0, URZ ;  /* 0x000001f0181c7890 */ /* 0x000fe2000ff3e03f */
[----:B------:R-:W-:Y:S01]  /*a4c0*/  R2UR UR10, R15 ;  /* 0x000000000f0a72ca */ /* 0x000fe200000e0000 */
[----:B------:R-:W-:Y:S01]  /*a4d0*/  UIADD3.X UR19, URZ, UR25, URZ, UP0, !UPT ;  /* 0x000000193f137290 */ /* 0x000fe200087fe43f */
[----:B------:R-:W-:Y:S01]  /*a4e0*/  R2UR UR12, R0 ;  /* 0x00000000000c72ca */ /* 0x000fe200000e0000 */
[----:B------:R-:W-:Y:S01]  /*a4f0*/  VIADD R5, R5, 0x1 ;  /* 0x0000000105057836 */ /* 0x000fe20000000000 */
[----:B------:R-:W-:Y:S01]  /*a500*/  R2UR UR23, R8 ;  /* 0x00000000081772ca */ /* 0x000fe200000e0000 */
[----:B------:R-:W-:Y:S01]  /*a510*/  UIADD3.X UR29, URZ, UR25, URZ, UP1, !UPT ;  /* 0x000000193f1d7290 */ /* 0x000fe20008ffe43f */
[----:B------:R-:W-:Y:S01]  /*a520*/  ISETP.GT.AND P2, PT, R16, 0x1, PT ;  /* 0x000000011000780c */ /* 0x000fe20003f44270 */
[----:B------:R-:W-:Y:S01]  /*a530*/  UMOV UR20, 0x0 ;  /* 0x0000000000147882 */ /* 0x000fe20000000000 */
[----:B------:R-:W-:Y:S01]  /*a540*/  UMOV UR21, 0x10000000 ;  /* 0x1000000000157882 */ /* 0x000fe20000000000 */
[----:B------:R-:W-:Y:S01]  /*a550*/  UIADD3 UR8, UR8, 0x200, URZ ;  /* 0x0000020008087890 */ /* 0x000fe2000fffe03f */
[----:B------:R-:W-:Y:S01]  /*a560*/  ISETP.NE.AND P1, PT, R5, 0x10, PT ;  /* 0x000000100500780c */ /* 0x000fe20003f25270 */
[----:B------:R-:W-:Y:S01]  /*a570*/  UIADD3 UR17, UR11, 0x10200, URZ ;  /* 0x000102000b117890 */ /* 0x000fe2000fffe03f */
[----:B------:R-:W-:-:S02]  /*a580*/  VIADD R15, R15, 0x40 ;  /* 0x000000400f0f7836 */ /* 0x000fc40000000000 */
[----:B------:R-:W-:Y:S01]  /*a590*/  UMOV UR11, UR22 ;  /* 0x00000016000b7c82 */ /* 0x000fe20008000000 */
[----:B------:R-:W-:Y:S02]  /*a5a0*/  SEL R7, RZ, 0x1, P1 ;  /* 0x00000001ff077807 */ /* 0x000fe40000800000 */
[----:B------:R-:W-:Y:S01]  /*a5b0*/  SEL R5, R5, RZ, P1 ;  /* 0x000000ff05057207 */ /* 0x000fe20000800000 */
[----:B------:R0:W-:Y:S01]  /*a5c0*/  UTMALDG.3D [UR8], [UR18], desc[UR20] ;  /* 0x00001408120075b4 */ /* 0x0001e20008011000 */
[----:B------:R-:W-:Y:S01]  /*a5d0*/  LOP3.LUT R4, R4, R7, RZ, 0x3c, !PT ;  /* 0x0000000704047212 */ /* 0x000fe200078e3cff */
[----:B0-----:R-:W-:Y:S01]  /*a5e0*/  UMOV UR8, UR17 ;  /* 0x0000001100087c82 */ /* 0x001fe20008000000 */
[----:B------:R-:W-:Y:S02]  /*a5f0*/  UMOV UR11, UR23 ;  /* 0x00000017000b7c82 */ /* 0x000fe40008000000 */
[----:B------:R0:W-:Y:S02]  /*a600*/  UTMALDG.3D [UR8], [UR28], desc[UR20] ;  /* 0x000014081c0075b4 */ /* 0x0001e40008011000 */
[----:B0-----:R-:W-:Y:S05]  /*a610*/  @P2 BRA `(.L_x_209) ;  /* 0xfffffffc00442947 */ /* 0x001fea000383ffff */
.L_x_205:
[----:B------:R-:W-:Y:S05]  /*a620*/  BSYNC B1 ;  /* 0x0000000000017941 */ /* 0x000fea0003800000 */
.L_x_204:
[----:B------:R-:W-:Y:S01]  /*a630*/  LOP3.LUT P4, RZ, R12, 0xff, RZ, 0xc0, !PT ;  /* 0x000000ff0cff7812 */ /* 0x000fe2000788c0ff */
[----:B------:R-:W-:Y:S01]  /*a640*/  VIADD R10, R10, UR5 ;  /* 0x000000050a0a7c36 */ /* 0x000fe20008000000 */
[----:B------:R-:W-:Y:S01]  /*a650*/  ULDC.64 UR8, c[0x0][0x650] ;  /* 0x0001940000087ab9 */ /* 0x000fe20000000a00 */
[----:B------:R-:W-:Y:S01]  /*a660*/  BSSY B1, `(.L_x_210) ;  /* 0x000006e000017945 */ /* 0x000fe20003800000 */
[----:B------:R-:W-:Y:S02]  /*a670*/  PRMT R6, RZ, 0x7610, R6 ;  /* 0x00007610ff067816 */ /* 0x000fe40000000006 */
[----:B------:R-:W-:Y:S02]  /*a680*/  SHF.R.U32.HI R0, RZ, 0x4, R10 ;  /* 0x00000004ff007819 */ /* 0x000fe4000001160a */
[----:B------:R-:W-:Y:S02]  /*a690*/  ISETP.GT.U32.AND P1, PT, R10, 0xf, PT ;  /* 0x0000000f0a00780c */ /* 0x000fe40003f24070 */
[----:B------:R-:W-:-:S02]  /*a6a0*/  LOP3.LUT R0, R0, 0x1, RZ, 0xc0, !PT ;  /* 0x0000000100007812 */ /* 0x000fc400078ec0ff */
[----:B------:R-:W-:Y:S01]  /*a6b0*/  LOP3.LUT R10, R10, 0xf, RZ, 0xc0, !PT ;  /* 0x0000000f0a0a7812 */ /* 0x000fe200078ec0ff */
[----:B------:R-:W0:Y:S01]  /*a6c0*/  @P4 S2R R5, SR_CgaCtaId ;  /* 0x0000000000054919 */ /* 0x000e220000008800 */
[----:B------:R-:W-:Y:S02]  /*a6d0*/  @P4 MOV R4, 0x400 ;  /* 0x0000040000044802 */ /* 0x000fe40000000f00 */
[----:B------:R-:W-:Y:S02]  /*a6e0*/  ISETP.NE.U32.AND P2, PT, R0, 0x1, PT ;  /* 0x000000010000780c */ /* 0x000fe40003f45070 */
[----:B------:R-:W-:Y:S02]  /*a6f0*/  PRMT R12, RZ, 0x7610, R12 ;  /* 0x00007610ff0c7816 */ /* 0x000fe4000000000c */
[----:B0-----:R-:W-:Y:S01]  /*a700*/  @P4 LEA R4, R5, R4, 0x18 ;  /* 0x0000000405044211 */ /* 0x001fe200078ec0ff */
[----:B------:R-:W-:-:S03]  /*a710*/  IMAD.U32 R5, RZ, RZ, UR5 ;  /* 0x00000005ff057e24 */ /* 0x000fc6000f8e00ff */
[----:B------:R0:W-:Y:S01]  /*a720*/  @P4 SYNCS.ARRIVE.TRANS64.A1T0 RZ, [R4+URZ+0x138], RZ ;  /* 0x000138ff04ff49a7 */ /* 0x0001e2000810003f */
[----:B------:R-:W-:Y:S02]  /*a730*/  IADD3 R2, P4, R2, UR14, RZ ;  /* 0x0000000e02027c10 */ /* 0x000fe4000ff9e0ff */
[----:B------:R-:W-:Y:S02]  /*a740*/  ISETP.LT.U32.AND P1, PT, R5, 0x10, P1 ;  /* 0x000000100500780c */ /* 0x000fe40000f21070 */
[----:B------:R-:W-:Y:S02]  /*a750*/  IADD3.X R3, R3, UR6, RZ, P4, !PT ;  /* 0x0000000603037c10 */ /* 0x000fe4000a7fe4ff */
[----:B------:R-:W-:Y:S02]  /*a760*/  ISETP.GE.U32.AND P4, PT, R2, UR8, PT ;  /* 0x0000000802007c0c */ /* 0x000fe4000bf86070 */
[----:B------:R-:W-:Y:S02]  /*a770*/  SEL R0, RZ, 0x1, !P1 ;  /* 0x00000001ff007807 */ /* 0x000fe40004800000 */
[----:B------:R-:W-:-:S02]  /*a780*/  ISETP.GE.U32.AND.EX P1, PT, R3, UR9, PT, P4 ;  /* 0x0000000903007c0c */ /* 0x000fc4000bf26140 */
[----:B------:R-:W-:Y:S01]  /*a790*/  ISETP.GT.U32.AND P2, PT, R5, 0xf, !P2 ;  /* 0x0000000f0500780c */ /* 0x000fe20005744070 */
[----:B------:R-:W-:-:S03]  /*a7a0*/  IMAD.MOV.U32 R5, RZ, RZ, -0x1 ;  /* 0xffffffffff057424 */ /* 0x000fc600078e00ff */
[----:B0-----:R-:W-:-:S04]  /*a7b0*/  SEL R4, RZ, 0x1, !P2 ;  /* 0x00000001ff047807 */ /* 0x001fc80005000000 */
[----:B------:R-:W-:Y:S01]  /*a7c0*/  LOP3.LUT R11, R4, R11, R0, 0x96, !PT ;  /* 0x0000000b040b7212 */ /* 0x000fe200078e9600 */
[----:B------:R-:W-:Y:S02]  /*a7d0*/  IMAD.MOV.U32 R4, RZ, RZ, -0x1 ;  /* 0xffffffffff047424 */ /* 0x000fe400078e00ff */
[----:B------:R-:W-:Y:S01]  /*a7e0*/  IMAD.MOV.U32 R0, RZ, RZ, -0x1 ;  /* 0xffffffffff007424 */ /* 0x000fe200078e00ff */
[----:B------:R-:W-:Y:S06]  /*a7f0*/  @P1 BRA `(.L_x_211) ;  /* 0x0000000400501947 */ /* 0x000fec0003800000 */
[----:B------:R-:W0:Y:S01]  /*a800*/  S2UR UR8, SR_CTAID.X ;  /* 0x00000000000879c3 */ /* 0x000e220000002500 */
[----:B------:R-:W-:Y:S01]  /*a810*/  ULDC.64 UR10, c[0x0][0x628] ;  /* 0x00018a00000a7ab9 */ /* 0x000fe20000000a00 */
[----:B------:R-:W-:Y:S01]  /*a820*/  ULDC UR9, c[0x0][0x150] ;  /* 0x0000540000097ab9 */ /* 0x000fe20000000800 */
[----:B------:R-:W-:Y:S01]  /*a830*/  ISETP.NE.U32.AND P1, PT, RZ, UR10, PT ;  /* 0x0000000aff007c0c */ /* 0x000fe2000bf25070 */
[----:B------:R-:W-:Y:S01]  /*a840*/  ULDC UR12, c[0x0][0x630] ;  /* 0x00018c00000c7ab9 */ /* 0x000fe20000000800 */
[----:B------:R-:W-:Y:S01]  /*a850*/  ULDC UR18, c[0x0][0x154] ;  /* 0x0000550000127ab9 */ /* 0x000fe20000000800 */
[----:B------:R-:W-:Y:S01]  /*a860*/  IMAD.MOV.U32 R4, RZ, RZ, R2 ;  /* 0x000000ffff047224 */ /* 0x000fe200078e0002 */
[----:B------:R-:W-:Y:S01]  /*a870*/  ISETP.NE.AND.EX P1, PT, RZ, UR11, PT, P1 ;  /* 0x0000000bff007c0c */ /* 0x000fe2000bf25310 */
[----:B------:R-:W1:Y:S01]  /*a880*/  S2UR UR17, SR_CTAID.Y ;  /* 0x00000000001179c3 */ /* 0x000e620000002600 */
[----:B------:R-:W-:Y:S01]  /*a890*/  IMAD.MOV.U32 R5, RZ, RZ, R3 ;  /* 0x000000ffff057224 */ /* 0x000fe200078e0003 */
[----:B0-----:R-:W-:-:S05]  /*a8a0*/  I2FP.F32.U32 R0, UR8 ;  /* 0x0000000800007c45 */ /* 0x001fca0008201000 */
[----:B------:R-:W-:-:S05]  /*a8b0*/  FMUL R14, R0, UR9 ;  /* 0x00000009000e7c20 */ /* 0x000fca0008400000 */
[----:B------:R-:W-:Y:S05]  /*a8c0*/  @!P1 BRA `(.L_x_212) ;  /* 0x0000000000289947 */ /* 0x000fea0003800000 */
[----:B------:R-:W-:Y:S02]  /*a8d0*/  ULDC UR9, c[0x0][0x634] ;  /* 0x00018d0000097ab9 */ /* 0x000fe40000000800 */
[----:B------:R-:W-:-:S05]  /*a8e0*/  IADD3 R9, P1, R2, UR9, RZ ;  /* 0x0000000902097c10 */ /* 0x000fca000ff3e0ff */
[----:B------:R-:W-:-:S04]  /*a8f0*/  IMAD.X R13, RZ, RZ, R3, P1 ;  /* 0x000000ffff0d7224 */ /* 0x000fc800008e0603 */
[----:B------:R-:W-:-:S04]  /*a900*/  IMAD.WIDE.U32 R6, R13, UR10, RZ ;  /* 0x0000000a0d067c25 */ /* 0x000fc8000f8e00ff */
[----:B------:R-:W-:-:S04]  /*a910*/  IMAD.WIDE.U32 R6, P1, R9, UR11, R6 ;  /* 0x0000000b09067c25 */ /* 0x000fc8000f820006 */
[----:B------:R-:W-:-:S04]  /*a920*/  IMAD.WIDE.U32 R8, R9, UR10, RZ ;  /* 0x0000000a09087c25 */ /* 0x000fc8000f8e00ff */
[----:B------:R-:W-:Y:S01]  /*a930*/  IMAD.X R5, RZ, RZ, RZ, P1 ;  /* 0x000000ffff057224 */ /* 0x000fe200008e06ff */
[----:B------:R-:W-:Y:S01]  /*a940*/  IADD3 RZ, P1, R9, R6, RZ ;  /* 0x0000000609ff7210 */ /* 0x000fe20007f3e0ff */
[----:B------:R-:W-:-:S04]  /*a950*/  IMAD.MOV.U32 R4, RZ, RZ, R7 ;  /* 0x000000ffff047224 */ /* 0x000fc800078e0007 */
[----:B------:R-:W-:-:S08]  /*a960*/  IMAD.WIDE.U32.X R4, R13, UR11, R4, P1 ;  /* 0x0000000b0d047c25 */ /* 0x000fd000088e0404 */
.L_x_212:
[--C-:B------:R-:W-:Y:S01]  /*a970*/  SHF.R.U64 R0, R4, UR12, R5.reuse ;  /* 0x0000000c04007c19 */ /* 0x100fe20008001205 */
[----:B------:R-:W0:Y:S01]  /*a980*/  F2I.U32.TRUNC.NTZ R14, R14 ;  /* 0x0000000e000e7305 */ /* 0x000e22000020f000 */
[----:B------:R-:W-:Y:S01]  /*a990*/  SHF.R.U32.HI R4, RZ, UR12, R5 ;  /* 0x0000000cff047c19 */ /* 0x000fe20008011605 */
[----:B------:R-:W-:Y:S01]  /*a9a0*/  ULDC.64 UR10, c[0x0][0x620] ;  /* 0x00018800000a7ab9 */ /* 0x000fe20000000a00 */
[----:B------:R-:W-:Y:S01]  /*a9b0*/  IADD3 R7, P1, RZ, -R0, RZ ;  /* 0x80000000ff077210 */ /* 0x000fe20007f3e0ff */
[----:B------:R-:W2:Y:S01]  /*a9c0*/  LDC R16, c[0x0][0x610] ;  /* 0x00018400ff107b82 */ /* 0x000ea20000000800 */
[----:B-1----:R-:W-:Y:S01]  /*a9d0*/  I2FP.F32.U32 R6, UR17 ;  /* 0x0000001100067c45 */ /* 0x002fe20008201000 */
[----:B------:R-:W-:Y:S01]  /*a9e0*/  ULDC UR12, c[0x0][0x658] ;  /* 0x00019600000c7ab9 */ /* 0x000fe20000000800 */
[----:B------:R-:W-:Y:S01]  /*a9f0*/  ULDC UR20, c[0x0][0x648] ;  /* 0x0001920000147ab9 */ /* 0x000fe20000000800 */
[----:B------:R-:W-:Y:S02]  /*aa00*/  IMAD.X R4, RZ, RZ, ~R4, P1 ;  /* 0x000000ffff047224 */ /* 0x000fe400008e0e04 */
[----:B------:R-:W-:Y:S01]  /*aa10*/  FMUL R8, R6, UR18 ;  /* 0x0000001206087c20 */ /* 0x000fe20008400000 */
[----:B------:R-:W-:Y:S01]  /*aa20*/  ULDC.64 UR18, c[0x0][0x640] ;  /* 0x0001900000127ab9 */ /* 0x000fe20000000a00 */
[----:B------:R-:W-:Y:S01]  /*aa30*/  IMAD R6, R4, UR10, RZ ;  /* 0x0000000a04067c24 */ /* 0x000fe2000f8e02ff */
[----:B------:R-:W-:Y:S01]  /*aa40*/  ISETP.NE.U32.AND P1, PT, RZ, UR18, PT ;  /* 0x00000012ff007c0c */ /* 0x000fe2000bf25070 */
[C---:B------:R-:W-:Y:S01]  /*aa50*/  IMAD.WIDE.U32 R4, R7.reuse, UR10, R2 ;  /* 0x0000000a07047c25 */ /* 0x040fe2000f8e0002 */
[----:B0-----:R-:W-:Y:S01]  /*aa60*/  R2UR UR9, R14 ;  /* 0x000000000e0972ca */ /* 0x001fe200000e0000 */
[----:B------:R-:W0:Y:S01]  /*aa70*/  F2I.U32.TRUNC.NTZ R8, R8 ;  /* 0x0000000800087305 */ /* 0x000e22000020f000 */
[----:B------:R-:W-:Y:S01]  /*aa80*/  ULDC UR10, c[0x0][0x618] ;  /* 0x00018600000a7ab9 */ /* 0x000fe20000000800 */
[----:B------:R-:W-:Y:S01]  /*aa90*/  IMAD R7, R7, UR11, R6 ;  /* 0x0000000b07077c24 */ /* 0x000fe2000f8e0206 */
[----:B------:R-:W-:-:S03]  /*aaa0*/  ISETP.NE.AND.EX P1, PT, RZ, UR19, PT, P1 ;  /* 0x00000013ff007c0c */ /* 0x000fc6000bf25310 */
[----:B------:R-:W-:-:S05]  /*aab0*/  IMAD.IADD R5, R5, 0x1, R7 ;  /* 0x0000000105057824 */ /* 0x000fca00078e0207 */
[--C-:B------:R-:W-:Y:S02]  /*aac0*/  SHF.R.U64 R14, R4, UR10, R5.reuse ;  /* 0x0000000a040e7c19 */ /* 0x100fe40008001205 */
[----:B------:R-:W-:Y:S01]  /*aad0*/  SHF.R.U32.HI R5, RZ, UR10, R5 ;  /* 0x0000000aff057c19 */ /* 0x000fe20008011605 */
[----:B------:R-:W-:Y:S01]  /*aae0*/  ULDC UR10, c[0x0][0x608] ;  /* 0x00018200000a7ab9 */ /* 0x000fe20000000800 */
[----:B0-----:R-:W-:Y:S02]  /*aaf0*/  R2UR UR11, R8 ;  /* 0x00000000080b72ca */ /* 0x001fe400000e0000 */
[--C-:B------:R-:W-:Y:S02]  /*ab00*/  SHF.R.U64 R15, R14, UR10, R5.reuse ;  /* 0x0000000a0e0f7c19 */ /* 0x100fe40008001205 */
[----:B------:R-:W-:Y:S01]  /*ab10*/  SHF.R.U32.HI R4, RZ, UR10, R5 ;  /* 0x0000000aff047c19 */ /* 0x000fe20008011605 */
[----:B------:R-:W-:-:S03]  /*ab20*/  UIADD3 UR10, -UR9, URZ, URZ ;  /* 0x0000003f090a7290 */ /* 0x000fc6000fffe13f */
[--C-:B------:R-:W-:Y:S01]  /*ab30*/  SHF.R.U64 R17, R15, UR12, R4.reuse ;  /* 0x0000000c0f117c19 */ /* 0x100fe20008001204 */
[----:B------:R-:W-:Y:S01]  /*ab40*/  ULDC UR9, c[0x0][0x144] ;  /* 0x0000510000097ab9 */ /* 0x000fe20000000800 */
[----:B------:R-:W-:-:S03]  /*ab50*/  SHF.R.U32.HI R5, RZ, UR12, R4 ;  /* 0x0000000cff057c19 */ /* 0x000fc60008011604 */
[----:B------:R-:W-:Y:S01]  /*ab60*/  IMAD.MOV.U32 R4, RZ, RZ, R17 ;  /* 0x000000ffff047224 */ /* 0x000fe200078e0011 */
[----:B------:R-:W-:Y:S06]  /*ab70*/  @!P1 BRA `(.L_x_213) ;  /* 0x0000000000289947 */ /* 0x000fec0003800000 */
        /* <DEDUP_REMOVED lines=10> */
.L_x_213:
[----:B------:R-:W-:Y:S01]  /*ac20*/  UIADD3 UR11, -UR11, URZ, URZ ;  /* 0x0000003f0b0b7290 */ /* 0x000fe2000fffe13f */
[----:B------:R-:W-:Y:S01]  /*ac30*/  SHF.R.U64 R5, R4, UR20, R5 ;  /* 0x0000001404057c19 */ /* 0x000fe20008001205 */
[----:B------:R-:W-:Y:S01]  /*ac40*/  UIMAD UR8, UR9, UR10, UR8 ;  /* 0x0000000a090872a4 */ /* 0x000fe2000f8e0208 */
[----:B------:R-:W-:Y:S02]  /*ac50*/  LOP3.LUT R4, R15, UR16, RZ, 0xc0, !PT ;  /* 0x000000100f047c12 */ /* 0x000fe4000f8ec0ff */
[----:B------:R-:W-:Y:S01]  /*ac60*/  ULDC UR9, c[0x0][0x148] ;  /* 0x0000520000097ab9 */ /* 0x000fe20000000800 */
[----:B------:R-:W-:Y:S01]  /*ac70*/  IMAD.MOV R6, RZ, RZ, -R5 ;  /* 0x000000ffff067224 */ /* 0x000fe200078e0a05 */
[----:B------:R-:W-:Y:S01]  /*ac80*/  @UP2 UIMAD UR8, UR9, UR11, UR17 ;  /* 0x0000000b090822a4 */ /* 0x000fe2000f8e0211 */
[----:B------:R-:W-:Y:S01]  /*ac90*/  IMAD R5, R5, UR13, R4 ;  /* 0x0000000d05057c24 */ /* 0x000fe2000f8e0204 */
[----:B------:R-:W-:Y:S01]  /*aca0*/  LOP3.LUT R7, R14, UR4, RZ, 0xc0, !PT ;  /* 0x000000040e077c12 */ /* 0x000fe2000f8ec0ff */
[----:B------:R-:W-:Y:S01]  /*acb0*/  ULDC UR9, c[0x0][0x638] ;  /* 0x00018e0000097ab9 */ /* 0x000fe20000000800 */
[----:B------:R-:W-:Y:S01]  /*acc0*/  PLOP3.LUT P1, PT, PT, PT, UP2, 0x80, 0x0 ;  /* 0x000000000000781c */ /* 0x000fe20003f2f028 */
[----:B------:R-:W-:-:S02]  /*acd0*/  IMAD R4, R6, UR9, R17 ;  /* 0x0000000906047c24 */ /* 0x000fc4000f8e0211 */
[----:B--2---:R-:W-:Y:S01]  /*ace0*/  IMAD R5, R5, R16, UR8 ;  /* 0x0000000805057e24 */ /* 0x004fe2000f8e0210 */
[----:B------:R-:W-:Y:S01]  /*acf0*/  ULDC UR8, c[0x0][0x600] ;  /* 0x0001800000087ab9 */ /* 0x000fe20000000800 */
[----:B------:R-:W-:Y:S02]  /*ad00*/  IMAD.MOV.U32 R6, RZ, RZ, 0x1 ;  /* 0x00000001ff067424 */ /* 0x000fe400078e00ff */
[----:B------:R-:W-:-:S05]  /*ad10*/  IMAD R8, R4, UR8, R7 ;  /* 0x0000000804087c24 */ /* 0x000fca000f8e0207 */
[----:B------:R-:W-:Y:S02]  /*ad20*/  SEL R4, R8, R5, !P1 ;  /* 0x0000000508047207 */ /* 0x000fe40004800000 */
[----:B------:R-:W-:-:S07]  /*ad30*/  SEL R5, R5, R8, !P1 ;  /* 0x0000000805057207 */ /* 0x000fce0004800000 */
.L_x_211:
[----:B------:R-:W-:Y:S05]  /*ad40*/  BSYNC B1 ;  /* 0x0000000000017941 */ /* 0x000fea0003800000 */
.L_x_210:
[----:B------:R-:W-:-:S13]  /*ad50*/  LOP3.LUT P1, RZ, R6, 0xff, RZ, 0xc0, !PT ;  /* 0x000000ff06ff7812 */ /* 0x000fda000782c0ff */
[----:B------:R-:W-:Y:S05]  /*ad60*/  @P1 BRA `(.L_x_214) ;  /* 0xfffffff4003c1947 */ /* 0x000fea000383ffff */
[----:B------:R-:W-:Y:S05]  /*ad70*/  BSYNC B0 ;  /* 0x0000000000007941 */ /* 0x000fea0003800000 */
.L_x_202:
[----:B------:R-:W-:-:S03]  /*ad80*/  UMOV UR8, 0xffffffff ;  /* 0xffffffff00087882 */ /* 0x000fc60000000000 */
[----:B------:R-:W-:Y:S05]  /*ad90*/  BRA.DIV UR8, `(.L_x_215) ;  /* 0x0000000a08f87947 */ /* 0x000fea000b800000 */
[----:B------:R-:W-:-:S13]  /*ada0*/  ELECT P0, URZ, PT ;  /* 0x00000000003f782f */ /* 0x000fda0003800000 */
.L_x_243:
[----:B------:R-:W-:Y:S04]  /*adb0*/  BSSY B0, `(.L_x_216) ;  /* 0x0000098000007945 */ /* 0x000fe80003800000 */
[----:B------:R-:W-:Y:S05]  /*adc0*/  @!P0 BRA `(.L_x_217) ;  /* 0x0000000800588947 */ /* 0x000fea0003800000 */
[----:B------:R-:W-:-:S04]  /*add0*/  ULOP3.LUT UR8, UR7, 0x2, URZ, 0xfc, !UPT ;  /* 0x0000000207087892 */ /* 0x000fc8000f8efc3f */
[----:B------:R-:W-:-:S06]  /*ade0*/  UISETP.NE.AND UP0, UPT, UR8, 0x3, UPT ;  /* 0x000000030800788c */ /* 0x000fcc000bf05270 */
[----:B------:R-:W-:-:S13]  /*adf0*/  PLOP3.LUT P0, PT, PT, PT, UP0, 0x80, 0x0 ;  /* 0x000000000000781c */ /* 0x000fda0003f0f008 */
[----:B------:R-:W-:Y:S05]  /*ae00*/  @!P0 BRA `(.L_x_218) ;  /* 0x0000000000048947 */ /* 0x000fea0003800000 */
[----:B------:R-:W-:Y:S01]  /*ae10*/  BPT.TRAP 0x1 ;  /* 0x000000040000795c */ /* 0x000fe20000300000 */
.L_x_218:
[----:B------:R-:W0:Y:S01]  /*ae20*/  S2R R3, SR_CgaCtaId ;  /* 0x0000000000037919 */ /* 0x000e220000008800 */
[----:B------:R-:W-:Y:S02]  /*ae30*/  MOV R0, 0x400 ;  /* 0x0000040000007802 */ /* 0x000fe40000000f00 */
[----:B------:R-:W-:Y:S02]  /*ae40*/  SHF.L.U32 R2, R11, 0x1f, RZ ;  /* 0x0000001f0b027819 */ /* 0x000fe400000006ff */
[----:B0-----:R-:W-:-:S05]  /*ae50*/  LEA R3, R3, R0, 0x18 ;  /* 0x0000000003037211 */ /* 0x001fca00078ec0ff */
[----:B------:R-:W-:-:S04]  /*ae60*/  VIADD R3, R3, 0x80 ;  /* 0x0000008003037836 */ /* 0x000fc80000000000 */
[C---:B------:R-:W-:Y:S02]  /*ae70*/  IMAD R5, R10.reuse, 0x8, R3 ;  /* 0x000000080a057824 */ /* 0x040fe400078e0203 */
[----:B------:R-:W-:Y:S02]  /*ae80*/  VIADD R10, R10, 0x1 ;  /* 0x000000010a0a7836 */ /* 0x000fe40000000000 */
[----:B------:R-:W0:Y:S03]  /*ae90*/  SYNCS.PHASECHK.TRANS64.TRYWAIT P0, [R5+URZ], R2 ;  /* 0x00000002050075a7 */ /* 0x000e26000800017f */
[----:B------:R-:W-:-:S04]  /*aea0*/  ISETP.NE.AND P1, PT, R10, 0x10, PT ;  /* 0x000000100a00780c */ /* 0x000fc80003f25270 */
[----:B------:R-:W-:Y:S02]  /*aeb0*/  SEL R0, RZ, 0x1, P1 ;  /* 0x00000001ff007807 */ /* 0x000fe40000800000 */
[----:B------:R-:W-:Y:S02]  /*aec0*/  SEL R10, R10, RZ, P1 ;  /* 0x000000ff0a0a7207 */ /* 0x000fe40000800000 */
[----:B------:R-:W-:-:S03]  /*aed0*/  LOP3.LUT R11, R11, R0, RZ, 0x3c, !PT ;  /* 0x000000000b0b7212 */ /* 0x000fc600078e3cff */
[----:B------:R-:W-:Y:S01]  /*aee0*/  IMAD R7, R10, 0x8, R3 ;  /* 0x000000080a077824 */ /* 0x000fe200078e0203 */
[----:B------:R-:W-:Y:S01]  /*aef0*/  SHF.L.U32 R4, R11, 0x1f, RZ ;  /* 0x0000001f0b047819 */ /* 0x000fe200000006ff */
[----:B0-----:R-:W-:Y:S06]  /*af00*/  @!P0 BRA `(.L_x_219) ;  /* 0x0000000800c08947 */ /* 0x001fec0003800000 */
.L_x_244:
[----:B------:R-:W1:Y:S01]  /*af10*/  SYNCS.PHASECHK.TRANS64.TRYWAIT P0, [R7+URZ], R4 ;  /* 0x00000004070075a7 */ /* 0x000e62000800017f */
[----:B------:R-:W-:-:S05]  /*af20*/  VIADD R0, R10, 0x1 ;  /* 0x000000010a007836 */ /* 0x000fca0000000000 */
[----:B------:R-:W-:-:S04]  /*af30*/  ISETP.NE.AND P1, PT, R0, 0x10, PT ;  /* 0x000000100000780c */ /* 0x000fc80003f25270 */
[----:B0-----:R-:W-:Y:S02]  /*af40*/  SEL R2, RZ, 0x1, P1 ;  /* 0x00000001ff027807 */ /* 0x001fe40000800000 */
[----:B------:R-:W-:Y:S02]  /*af50*/  SEL R0, R0, RZ, P1 ;  /* 0x000000ff00007207 */ /* 0x000fe40000800000 */
[----:B------:R-:W-:-:S03]  /*af60*/  LOP3.LUT R11, R11, R2, RZ, 0x3c, !PT ;  /* 0x000000020b0b7212 */ /* 0x000fc600078e3cff */
[----:B------:R-:W-:Y:S01]  /*af70*/  IMAD R6, R0, 0x8, R3 ;  /* 0x0000000800067824 */ /* 0x000fe200078e0203 */
[----:B------:R-:W-:Y:S01]  /*af80*/  SHF.L.U32 R5, R11, 0x1f, RZ ;  /* 0x0000001f0b057819 */ /* 0x000fe200000006ff */
[----:B-1----:R-:W-:Y:S06]  /*af90*/  @!P0 BRA `(.L_x_220) ;  /* 0x0000000800b08947 */ /* 0x002fec0003800000 */
.L_x_245:
[----:B------:R-:W1:Y:S01]  /*afa0*/  SYNCS.PHASECHK.TRANS64.TRYWAIT P0, [R6+URZ], R5 ;  /* 0x00000005060075a7 */ /* 0x000e62000800017f */
[----:B------:R-:W-:-:S05]  /*afb0*/  VIADD R0, R0, 0x1 ;  /* 0x0000000100007836 */ /* 0x000fca0000000000 */
[----:B------:R-:W-:-:S04]  /*afc0*/  ISETP.NE.AND P1, PT, R0, 0x10, PT ;  /* 0x000000100000780c */ /* 0x000fc80003f25270 */
[----:B------:R-:W-:Y:S02]  /*afd0*/  SEL R2, RZ, 0x1, P1 ;  /* 0x00000001ff027807 */ /* 0x000fe40000800000 */
[----:B------:R-:W-:Y:S02]  /*afe0*/  SEL R0, R0, RZ, P1 ;  /* 0x000000ff00007207 */ /* 0x000fe40000800000 */
[----:B------:R-:W-:-:S03]  /*aff0*/  LOP3.LUT R11, R11, R2, RZ, 0x3c, !PT ;  /* 0x000000020b0b7212 */ /* 0x000fc600078e3cff */
[----:B0-----:R-:W-:Y:S01]  /*b000*/  IMAD R7, R0, 0x8, R3 ;  /* 0x0000000800077824 */ /* 0x001fe200078e0203 */
[----:B------:R-:W-:Y:S01]  /*b010*/  SHF.L.U32 R4, R11, 0x1f, RZ ;  /* 0x0000001f0b047819 */ /* 0x000fe200000006ff */
[----:B-1----:R-:W-:Y:S06]  /*b020*/  @!P0 BRA `(.L_x_221) ;  /* 0x0000000800a08947 */ /* 0x002fec0003800000 */
.L_x_246:
        /* <DEDUP_REMOVED lines=9> */
.L_x_247:
        /* <DEDUP_REMOVED lines=9> */
.L_x_248:
        /* <DEDUP_REMOVED lines=9> */
.L_x_249:
        /* <DEDUP_REMOVED lines=9> */
.L_x_250:
        /* <DEDUP_REMOVED lines=9> */
.L_x_251:
        /* <DEDUP_REMOVED lines=9> */
.L_x_252:
        /* <DEDUP_REMOVED lines=9> */
.L_x_253:
        /* <DEDUP_REMOVED lines=9> */
.L_x_254:
        /* <DEDUP_REMOVED lines=9> */
.L_x_255:
        /* <DEDUP_REMOVED lines=9> */
.L_x_256:
        /* <DEDUP_REMOVED lines=9> */
.L_x_257:
[----:B------:R-:W1:Y:S01]  /*b660*/  SYNCS.PHASECHK.TRANS64.TRYWAIT P0, [R6+URZ], R5 ;  /* 0x00000005060075a7 */ /* 0x000e62000800017f */
[----:B------:R-:W-:-:S05]  /*b670*/  VIADD R0, R0, 0x1 ;  /* 0x0000000100007836 */ /* 0x000fca0000000000 */
[----:B------:R-:W-:-:S04]  /*b680*/  ISETP.NE.AND P1, PT, R0, 0x10, PT ;  /* 0x000000100000780c */ /* 0x000fc80003f25270 */
[----:B------:R-:W-:Y:S02]  /*b690*/  SEL R2, RZ, 0x1, P1 ;  /* 0x00000001ff027807 */ /* 0x000fe40000800000 */
[----:B------:R-:W-:Y:S02]  /*b6a0*/  SEL R0, R0, RZ, P1 ;  /* 0x000000ff00007207 */ /* 0x000fe40000800000 */
[----:B------:R-:W-:Y:S01]  /*b6b0*/  LOP3.LUT R2, R11, R2, RZ, 0x3c, !PT ;  /* 0x000000020b027212 */ /* 0x000fe200078e3cff */
[----:B-1----:R-:W-:Y:S06]  /*b6c0*/  @!P0 BRA `(.L_x_233) ;  /* 0x0000000400e88947 */ /* 0x002fec0003800000 */
.L_x_258:
[----:B------:R-:W-:Y:S01]  /*b6d0*/  IMAD R3, R0, 0x8, R3 ;  /* 0x0000000800037824 */ /* 0x000fe200078e0203 */
[----:B------:R-:W-:-:S07]  /*b6e0*/  SHF.L.U32 R0, R2, 0x1f, RZ ;  /* 0x0000001f02007819 */ /* 0x000fce00000006ff */
.L_x_234:
[----:B--2---:R2:W3:Y:S02]  /*b6f0*/  SYNCS.PHASECHK.TRANS64.TRYWAIT P0, [R3+URZ], R0 ;  /* 0x00000000030075a7 */ /* 0x0044e4000800017f */
[----:B---3--:R-:W-:Y:S05]  /*b700*/  @!P0 NANOSLEEP.SYNCS 0x989680 ;  /* 0x009896800000895d */ /* 0x008fea0003900000 */
[----:B------:R-:W3:Y:S02]  /*b710*/  @!P0 SYNCS.PHASECHK.TRANS64 P0, [R3+URZ], R0 ;  /* 0x00000000030085a7 */ /* 0x000ee4000800007f */
[----:B---3--:R-:W-:Y:S05]  /*b720*/  @!P0 BRA `(.L_x_234) ;  /* 0xfffffffc00f08947 */ /* 0x008fea000383ffff */
.L_x_217:
[----:B------:R-:W-:Y:S05]  /*b730*/  BSYNC B0 ;  /* 0x0000000000007941 */ /* 0x000fea0003800000 */
.L_x_216:
[----:B------:R-:W-:Y:S05]  /*b740*/  EXIT ;  /* 0x000000000000794d */ /* 0x000fea0003800000 */
.L_x_15:
[----:B0-----:R0:W1:Y:S02]  /*b750*/  SYNCS.PHASECHK.TRANS64.TRYWAIT P0, [R11+URZ+-0x8], R12 ;  /* 0xfffff80c0b0075a7 */ /* 0x001064000800017f */
[----:B-1----:R-:W-:Y:S05]  /*b760*/  @!P0 NANOSLEEP.SYNCS 0x989680 ;  /* 0x009896800000895d */ /* 0x002fea0003900000 */
[----:B------:R-:W1:Y:S02]  /*b770*/  @!P0 SYNCS.PHASECHK.TRANS64 P0, [R11+URZ+-0x8], R12 ;  /* 0xfffff80c0b0085a7 */ /* 0x000e64000800007f */
[----:B-1----:R-:W-:Y:S05]  /*b780*/  @!P0 BRA `(.L_x_15) ;  /* 0xfffffffc00f08947 */ /* 0x002fea000383ffff */
[----:B------:R-:W-:Y:S05]  /*b790*/  BRA `(.L_x_235) ;  /* 0xffffff5c00d87947 */ /* 0x000fea000383ffff */
.L_x_20:
[----:B-1----:R-:W-:-:S04]  /*b7a0*/  IMAD.U32 R13, RZ, RZ, UR8 ;  /* 0x00000008ff0d7e24 */ /* 0x002fc8000f8e00ff */
[----:B------:R1:W2:Y:S03]  /*b7b0*/  SYNCS.PHASECHK.TRANS64.TRYWAIT P0, [R13+URZ], R12 ;  /* 0x0000000c0d0075a7 */ /* 0x0002a6000800017f */
[----:B--2---:R-:W-:Y:S05]  /*b7c0*/  @!P0 NANOSLEEP.SYNCS 0x989680 ;  /* 0x009896800000895d */ /* 0x004fea0003900000 */
[----:B------:R-:W2:Y:S02]  /*b7d0*/  @!P0 SYNCS.PHASECHK.TRANS64 P0, [R13+URZ], R12 ;  /* 0x0000000c0d0085a7 */ /* 0x000ea4000800007f */
[----:B--2---:R-:W-:Y:S05]  /*b7e0*/  @!P0 BRA `(.L_x_20) ;  /* 0xfffffffc00ec8947 */ /* 0x004fea000383ffff */
[----:B------:R-:W-:Y:S05]  /*b7f0*/  BRA `(.L_x_19) ;  /* 0xffffff6400507947 */ /* 0x000fea000383ffff */
.L_x_26:
[----:B-1----:R-:W-:-:S04]  /*b800*/  IMAD.U32 R178, RZ, RZ, UR10 ;  /* 0x0000000affb27e24 */ /* 0x002fc8000f8e00ff */
[----:B------:R1:W2:Y:S03]  /*b810*/  SYNCS.PHASECHK.TRANS64.TRYWAIT P0, [R178+URZ], R13 ;  /* 0x0000000db20075a7 */ /* 0x0002a6000800017f */
[----:B--2---:R-:W-:Y:S05]  /*b820*/  @!P0 NANOSLEEP.SYNCS 0x989680 ;  /* 0x009896800000895d */ /* 0x004fea0003900000 */
[----:B------:R-:W2:Y:S02]  /*b830*/  @!P0 SYNCS.PHASECHK.TRANS64 P0, [R178+URZ], R13 ;  /* 0x0000000db20085a7 */ /* 0x000ea4000800007f */
[----:B--2---:R-:W-:Y:S05]  /*b840*/  @!P0 BRA `(.L_x_26) ;  /* 0xfffffffc00ec8947 */ /* 0x004fea000383ffff */
[----:B------:R-:W-:Y:S05]  /*b850*/  BRA `(.L_x_25) ;  /* 0xffffff7000707947 */ /* 0x000fea000383ffff */
.L_x_34:
[----:B--2---:R2:W4:Y:S02]  /*b860*/  SYNCS.PHASECHK.TRANS64.TRYWAIT P0, [R11+URZ+0x8], R12 ;  /* 0x0000080c0b0075a7 */ /* 0x004524000800017f */
[----:B----4-:R-:W-:Y:S05]  /*b870*/  @!P0 NANOSLEEP.SYNCS 0x989680 ;  /* 0x009896800000895d */ /* 0x010fea0003900000 */
[----:B------:R-:W4:Y:S02]  /*b880*/  @!P0 SYNCS.PHASECHK.TRANS64 P0, [R11+URZ+0x8], R12 ;  /* 0x0000080c0b0085a7 */ /* 0x000f24000800007f */
[----:B----4-:R-:W-:Y:S05]  /*b890*/  @!P0 BRA `(.L_x_34) ;  /* 0xfffffffc00f08947 */ /* 0x010fea000383ffff */
[----:B------:R-:W-:Y:S05]  /*b8a0*/  BRA `(.L_x_236) ;  /* 0xffffff8000a87947 */ /* 0x000fea000383ffff */
.L_x_203:
[----:B------:R-:W-:Y:S01]  /*b8b0*/  BSSY B1, `(.L_x_237) ;  /* 0x0000006000017945 */ /* 0x000fe20003800000 */
[----:B------:R-:W-:-:S07]  /*b8c0*/  IMAD.MOV.U32 R6, RZ, RZ, -0x1 ;  /* 0xffffffffff067424 */ /* 0x000fce00078e00ff */
[----:B------:R-:W-:Y:S05]  /*b8d0*/  WARPSYNC.COLLECTIVE R6, `(.L_x_238) ;  /* 0x00000000060c7348 */ /* 0x000fea0003c00000 */
[----:B------:R-:W-:Y:S02]  /*b8e0*/  ELECT P1, UR62, PT ;  /* 0x00000000003e782f */ /* 0x000fe40003820000 */
[----:B------:R-:W-:Y:S01]  /*b8f0*/  MOV R6, UR62 ;  /* 0x0000003e00067c02 */ /* 0x000fe20008000f00 */
[----:B------:R-:W-:Y:S10]  /*b900*/  ENDCOLLECTIVE ;  /* 0x000000000000791b */ /* 0x000ff40003800000 */
.L_x_238:
[----:B------:R-:W-:Y:S05]  /*b910*/  BSYNC B1 ;  /* 0x0000000000017941 */ /* 0x000fea0003800000 */
.L_x_237:
[----:B------:R-:W-:Y:S05]  /*b920*/  BRA `(.L_x_239) ;  /* 0xffffffe800587947 */ /* 0x000fea000383ffff */
.L_x_206:
[----:B-1----:R1:W2:Y:S02]  /*b930*/  SYNCS.PHASECHK.TRANS64.TRYWAIT P1, [R13+URZ+0x80], R6 ;  /* 0x000080060d0075a7 */ /* 0x0022a4000802017f */
[----:B--2---:R-:W-:Y:S05]  /*b940*/  @!P1 NANOSLEEP.SYNCS 0x989680 ;  /* 0x009896800000995d */ /* 0x004fea0003900000 */
[----:B------:R-:W2:Y:S02]  /*b950*/  @!P1 SYNCS.PHASECHK.TRANS64 P1, [R13+URZ+0x80], R6 ;  /* 0x000080060d0095a7 */ /* 0x000ea4000802007f */
[----:B--2---:R-:W-:Y:S05]  /*b960*/  @!P1 BRA `(.L_x_206) ;  /* 0xfffffffc00f09947 */ /* 0x004fea000383ffff */
[----:B------:R-:W-:Y:S05]  /*b970*/  BRA `(.L_x_240) ;  /* 0xffffffe8008c7947 */ /* 0x000fea000383ffff */
.L_x_215:
[----:B------:R-:W-:Y:S01]  /*b980*/  BSSY B0, `(.L_x_241) ;  /* 0x0000006000007945 */ /* 0x000fe20003800000 */
[----:B------:R-:W-:-:S07]  /*b990*/  IMAD.MOV.U32 R6, RZ, RZ, -0x1 ;  /* 0xffffffffff067424 */ /* 0x000fce00078e00ff */
[----:B------:R-:W-:Y:S05]  /*b9a0*/  WARPSYNC.COLLECTIVE R6, `(.L_x_242) ;  /* 0x00000000060c7348 */ /* 0x000fea0003c00000 */
[----:B------:R-:W-:Y:S02]  /*b9b0*/  ELECT P1, UR62, PT ;  /* 0x00000000003e782f */ /* 0x000fe40003820000 */
[----:B------:R-:W-:Y:S01]  /*b9c0*/  MOV R6, UR62 ;  /* 0x0000003e00067c02 */ /* 0x000fe20008000f00 */
[----:B------:R-:W-:Y:S10]  /*b9d0*/  ENDCOLLECTIVE ;  /* 0x000000000000791b */ /* 0x000ff40003800000 */
.L_x_242:
[----:B------:R-:W-:Y:S05]  /*b9e0*/  BSYNC B0 ;  /* 0x0000000000007941 */ /* 0x000fea0003800000 */
.L_x_241:
[----:B------:R-:W-:Y:S01]  /*b9f0*/  PLOP3.LUT P0, PT, P1, PT, PT, 0x80, 0x0 ;  /* 0x000000000000781c */ /* 0x000fe20000f0f070 */
[----:B------:R-:W-:-:S12]  /*ba00*/  BRA `(.L_x_243) ;  /* 0xfffffff000e87947 */ /* 0x000fd8000383ffff */
.L_x_219:
[----:B0-----:R0:W1:Y:S02]  /*ba10*/  SYNCS.PHASECHK.TRANS64.TRYWAIT P0, [R5+URZ], R2 ;  /* 0x00000002050075a7 */ /* 0x001064000800017f */
[----:B-1----:R-:W-:Y:S05]  /*ba20*/  @!P0 NANOSLEEP.SYNCS 0x989680 ;  /* 0x009896800000895d */ /* 0x002fea0003900000 */
[----:B------:R-:W1:Y:S02]  /*ba30*/  @!P0 SYNCS.PHASECHK.TRANS64 P0, [R5+URZ], R2 ;  /* 0x00000002050085a7 */ /* 0x000e64000800007f */
[----:B-1----:R-:W-:Y:S05]  /*ba40*/  @!P0 BRA `(.L_x_219) ;  /* 0xfffffffc00f08947 */ /* 0x002fea000383ffff */
[----:B------:R-:W-:Y:S05]  /*ba50*/  BRA `(.L_x_244) ;  /* 0xfffffff4002c7947 */ /* 0x000fea000383ffff */
.L_x_220:
[----:B0-----:R0:W1:Y:S02]  /*ba60*/  SYNCS.PHASECHK.TRANS64.TRYWAIT P0, [R7+URZ], R4 ;  /* 0x00000004070075a7 */ /* 0x001064000800017f */
[----:B-1----:R-:W-:Y:S05]  /*ba70*/  @!P0 NANOSLEEP.SYNCS 0x989680 ;  /* 0x009896800000895d */ /* 0x002fea0003900000 */
[----:B------:R-:W1:Y:S02]  /*ba80*/  @!P0 SYNCS.PHASECHK.TRANS64 P0, [R7+URZ], R4 ;  /* 0x00000004070085a7 */ /* 0x000e64000800007f */
[----:B-1----:R-:W-:Y:S05]  /*ba90*/  @!P0 BRA `(.L_x_220) ;  /* 0xfffffffc00f08947 */ /* 0x002fea000383ffff */
[----:B------:R-:W-:Y:S05]  /*baa0*/  BRA `(.L_x_245) ;  /* 0xfffffff4003c7947 */ /* 0x000fea000383ffff */
.L_x_221:
[----:B0-----:R0:W1:Y:S02]  /*bab0*/  SYNCS.PHASECHK.TRANS64.TRYWAIT P0, [R6+URZ], R5 ;  /* 0x00000005060075a7 */ /* 0x001064000800017f */
[----:B-1----:R-:W-:Y:S05]  /*bac0*/  @!P0 NANOSLEEP.SYNCS 0x989680 ;  /* 0x009896800000895d */ /* 0x002fea0003900000 */
[----:B------:R-:W1:Y:S02]  /*bad0*/  @!P0 SYNCS.PHASECHK.TRANS64 P0, [R6+URZ], R5 ;  /* 0x00000005060085a7 */ /* 0x000e64000800007f */
[----:B-1----:R-:W-:Y:S05]  /*bae0*/  @!P0 BRA `(.L_x_221) ;  /* 0xfffffffc00f08947 */ /* 0x002fea000383ffff */
[----:B------:R-:W-:Y:S05]  /*baf0*/  BRA `(.L_x_246) ;  /* 0xfffffff4004c7947 */ /* 0x000fea000383ffff */
.L_x_222:
[----:B0-----:R0:W1:Y:S02]  /*bb00*/  SYNCS.PHASECHK.TRANS64.TRYWAIT P0, [R7+URZ], R4 ;  /* 0x00000004070075a7 */ /* 0x001064000800017f */
[----:B-1----:R-:W-:Y:S05]  /*bb10*/  @!P0 NANOSLEEP.SYNCS 0x989680 ;  /* 0x009896800000895d */ /* 0x002fea0003900000 */
[----:B------:R-:W1:Y:S02]  /*bb20*/  @!P0 SYNCS.PHASECHK.TRANS64 P0, [R7+URZ], R4 ;  /* 0x00000004070085a7 */ /* 0x000e64000800007f */
[----:B-1----:R-:W-:Y:S05]  /*bb30*/  @!P0 BRA `(.L_x_222) ;  /* 0xfffffffc00f08947 */ /* 0x002fea000383ffff */
[----:B------:R-:W-:Y:S05]  /*bb40*/  BRA `(.L_x_247) ;  /* 0xfffffff4005c7947 */ /* 0x000fea000383ffff */
.L_x_223:
[----:B0-----:R0:W1:Y:S02]  /*bb50*/  SYNCS.PHASECHK.TRANS64.TRYWAIT P0, [R6+URZ], R5 ;  /* 0x00000005060075a7 */ /* 0x001064000800017f */
[----:B-1----:R-:W-:Y:S05]  /*bb60*/  @!P0 NANOSLEEP.SYNCS 0x989680 ;  /* 0x009896800000895d */ /* 0x002fea0003900000 */
[----:B------:R-:W1:Y:S02]  /*bb70*/  @!P0 SYNCS.PHASECHK.TRANS64 P0, [R6+URZ], R5 ;  /* 0x00000005060085a7 */ /* 0x000e64000800007f */
[----:B-1----:R-:W-:Y:S05]  /*bb80*/  @!P0 BRA `(.L_x_223) ;  /* 0xfffffffc00f08947 */ /* 0x002fea000383ffff */
[----:B------:R-:W-:Y:S05]  /*bb90*/  BRA `(.L_x_248) ;  /* 0xfffffff4006c7947 */ /* 0x000fea000383ffff */
.L_x_224:
[----:B0-----:R0:W1:Y:S02]  /*bba0*/  SYNCS.PHASECHK.TRANS64.TRYWAIT P0, [R7+URZ], R4 ;  /* 0x00000004070075a7 */ /* 0x001064000800017f */
[----:B-1----:R-:W-:Y:S05]  /*bbb0*/  @!P0 NANOSLEEP.SYNCS 0x989680 ;  /* 0x009896800000895d */ /* 0x002fea0003900000 */
[----:B------:R-:W1:Y:S02]  /*bbc0*/  @!P0 SYNCS.PHASECHK.TRANS64 P0, [R7+URZ], R4 ;  /* 0x00000004070085a7 */ /* 0x000e64000800007f */
[----:B-1----:R-:W-:Y:S05]  /*bbd0*/  @!P0 BRA `(.L_x_224) ;  /* 0xfffffffc00f08947 */ /* 0x002fea000383ffff */
[----:B------:R-:W-:Y:S05]  /*bbe0*/  BRA `(.L_x_249) ;  /* 0xfffffff4007c7947 */ /* 0x000fea000383ffff */
.L_x_225:
[----:B0-----:R0:W1:Y:S02]  /*bbf0*/  SYNCS.PHASECHK.TRANS64.TRYWAIT P0, [R6+URZ], R5 ;  /* 0x00000005060075a7 */ /* 0x001064000800017f */
[----:B-1----:R-:W-:Y:S05]  /*bc00*/  @!P0 NANOSLEEP.SYNCS 0x989680 ;  /* 0x009896800000895d */ /* 0x002fea0003900000 */
[----:B------:R-:W1:Y:S02]  /*bc10*/  @!P0 SYNCS.PHASECHK.TRANS64 P0, [R6+URZ], R5 ;  /* 0x00000005060085a7 */ /* 0x000e64000800007f */
[----:B-1----:R-:W-:Y:S05]  /*bc20*/  @!P0 BRA `(.L_x_225) ;  /* 0xfffffffc00f08947 */ /* 0x002fea000383ffff */
[----:B------:R-:W-:Y:S05]  /*bc30*/  BRA `(.L_x_250) ;  /* 0xfffffff4008c7947 */ /* 0x000fea000383ffff */
.L_x_226:
[----:B0-----:R0:W1:Y:S02]  /*bc40*/  SYNCS.PHASECHK.TRANS64.TRYWAIT P0, [R7+URZ], R4 ;  /* 0x00000004070075a7 */ /* 0x001064000800017f */
[----:B-1----:R-:W-:Y:S05]  /*bc50*/  @!P0 NANOSLEEP.SYNCS 0x989680 ;  /* 0x009896800000895d */ /* 0x002fea0003900000 */
[----:B------:R-:W1:Y:S02]  /*bc60*/  @!P0 SYNCS.PHASECHK.TRANS64 P0, [R7+URZ], R4 ;  /* 0x00000004070085a7 */ /* 0x000e64000800007f */
[----:B-1----:R-:W-:Y:S05]  /*bc70*/  @!P0 BRA `(.L_x_226) ;  /* 0xfffffffc00f08947 */ /* 0x002fea000383ffff */
[----:B------:R-:W-:Y:S05]  /*bc80*/  BRA `(.L_x_251) ;  /* 0xfffffff4009c7947 */ /* 0x000fea000383ffff */
.L_x_227:
[----:B0-----:R0:W1:Y:S02]  /*bc90*/  SYNCS.PHASECHK.TRANS64.TRYWAIT P0, [R6+URZ], R5 ;  /* 0x00000005060075a7 */ /* 0x001064000800017f */
[----:B-1----:R-:W-:Y:S05]  /*bca0*/  @!P0 NANOSLEEP.SYNCS 0x989680 ;  /* 0x009896800000895d */ /* 0x002fea0003900000 */
[----:B------:R-:W1:Y:S02]  /*bcb0*/  @!P0 SYNCS.PHASECHK.TRANS64 P0, [R6+URZ], R5 ;  /* 0x00000005060085a7 */ /* 0x000e64000800007f */
[----:B-1----:R-:W-:Y:S05]  /*bcc0*/  @!P0 BRA `(.L_x_227) ;  /* 0xfffffffc00f08947 */ /* 0x002fea000383ffff */
[----:B------:R-:W-:Y:S05]  /*bcd0*/  BRA `(.L_x_252) ;  /* 0xfffffff400ac7947 */ /* 0x000fea000383ffff */
.L_x_228:
[----:B0-----:R0:W1:Y:S02]  /*bce0*/  SYNCS.PHASECHK.TRANS64.TRYWAIT P0, [R7+URZ], R4 ;  /* 0x00000004070075a7 */ /* 0x001064000800017f */
[----:B-1----:R-:W-:Y:S05]  /*bcf0*/  @!P0 NANOSLEEP.SYNCS 0x989680 ;  /* 0x009896800000895d */ /* 0x002fea0003900000 */
[----:B------:R-:W1:Y:S02]  /*bd00*/  @!P0 SYNCS.PHASECHK.TRANS64 P0, [R7+URZ], R4 ;  /* 0x00000004070085a7 */ /* 0x000e64000800007f */
[----:B-1----:R-:W-:Y:S05]  /*bd10*/  @!P0 BRA `(.L_x_228) ;  /* 0xfffffffc00f08947 */ /* 0x002fea000383ffff */
[----:B------:R-:W-:Y:S05]  /*bd20*/  BRA `(.L_x_253) ;  /* 0xfffffff400bc7947 */ /* 0x000fea000383ffff */
.L_x_229:
[----:B0-----:R0:W1:Y:S02]  /*bd30*/  SYNCS.PHASECHK.TRANS64.TRYWAIT P0, [R6+URZ], R5 ;  /* 0x00000005060075a7 */ /* 0x001064000800017f */
[----:B-1----:R-:W-:Y:S05]  /*bd40*/  @!P0 NANOSLEEP.SYNCS 0x989680 ;  /* 0x009896800000895d */ /* 0x002fea0003900000 */
[----:B------:R-:W1:Y:S02]  /*bd50*/  @!P0 SYNCS.PHASECHK.TRANS64 P0, [R6+URZ], R5 ;  /* 0x00000005060085a7 */ /* 0x000e64000800007f */
[----:B-1----:R-:W-:Y:S05]  /*bd60*/  @!P0 BRA `(.L_x_229) ;  /* 0xfffffffc00f08947 */ /* 0x002fea000383ffff */
[----:B------:R-:W-:Y:S05]  /*bd70*/  BRA `(.L_x_254) ;  /* 0xfffffff400cc7947 */ /* 0x000fea000383ffff */
.L_x_230:
[----:B0-----:R0:W1:Y:S02]  /*bd80*/  SYNCS.PHASECHK.TRANS64.TRYWAIT P0, [R7+URZ], R4 ;  /* 0x00000004070075a7 */ /* 0x001064000800017f */
[----:B-1----:R-:W-:Y:S05]  /*bd90*/  @!P0 NANOSLEEP.SYNCS 0x989680 ;  /* 0x009896800000895d */ /* 0x002fea0003900000 */
[----:B------:R-:W1:Y:S02]  /*bda0*/  @!P0 SYNCS.PHASECHK.TRANS64 P0, [R7+URZ], R4 ;  /* 0x00000004070085a7 */ /* 0x000e64000800007f */
[----:B-1----:R-:W-:Y:S05]  /*bdb0*/  @!P0 BRA `(.L_x_230) ;  /* 0xfffffffc00f08947 */ /* 0x002fea000383ffff */
[----:B------:R-:W-:Y:S05]  /*bdc0*/  BRA `(.L_x_255) ;  /* 0xfffffff400dc7947 */ /* 0x000fea000383ffff */
.L_x_231:
[----:B0-----:R0:W1:Y:S02]  /*bdd0*/  SYNCS.PHASECHK.TRANS64.TRYWAIT P0, [R6+URZ], R5 ;  /* 0x00000005060075a7 */ /* 0x001064000800017f */
[----:B-1----:R-:W-:Y:S05]  /*bde0*/  @!P0 NANOSLEEP.SYNCS 0x989680 ;  /* 0x009896800000895d */ /* 0x002fea0003900000 */
[----:B------:R-:W1:Y:S02]  /*bdf0*/  @!P0 SYNCS.PHASECHK.TRANS64 P0, [R6+URZ], R5 ;  /* 0x00000005060085a7 */ /* 0x000e64000800007f */
[----:B-1----:R-:W-:Y:S05]  /*be00*/  @!P0 BRA `(.L_x_231) ;  /* 0xfffffffc00f08947 */ /* 0x002fea000383ffff */
[----:B------:R-:W-:Y:S05]  /*be10*/  BRA `(.L_x_256) ;  /* 0xfffffff400ec7947 */ /* 0x000fea000383ffff */
.L_x_232:
[----:B0-----:R0:W1:Y:S02]  /*be20*/  SYNCS.PHASECHK.TRANS64.TRYWAIT P0, [R7+URZ], R4 ;  /* 0x00000004070075a7 */ /* 0x001064000800017f */
[----:B-1----:R-:W-:Y:S05]  /*be30*/  @!P0 NANOSLEEP.SYNCS 0x989680 ;  /* 0x009896800000895d */ /* 0x002fea0003900000 */
[----:B------:R-:W1:Y:S02]  /*be40*/  @!P0 SYNCS.PHASECHK.TRANS64 P0, [R7+URZ], R4 ;  /* 0x00000004070085a7 */ /* 0x000e64000800007f */
[----:B-1----:R-:W-:Y:S05]  /*be50*/  @!P0 BRA `(.L_x_232) ;  /* 0xfffffffc00f08947 */ /* 0x002fea000383ffff */
[----:B------:R-:W-:Y:S05]  /*be60*/  BRA `(.L_x_257) ;  /* 0xfffffff400fc7947 */ /* 0x000fea000383ffff */
.L_x_233:
[----:B-1----:R1:W2:Y:S02]  /*be70*/  SYNCS.PHASECHK.TRANS64.TRYWAIT P0, [R6+URZ], R5 ;  /* 0x00000005060075a7 */ /* 0x0022a4000800017f */
[----:B--2---:R-:W-:Y:S05]  /*be80*/  @!P0 NANOSLEEP.SYNCS 0x989680 ;  /* 0x009896800000895d */ /* 0x004fea0003900000 */
[----:B------:R-:W2:Y:S02]  /*be90*/  @!P0 SYNCS.PHASECHK.TRANS64 P0, [R6+URZ], R5 ;  /* 0x00000005060085a7 */ /* 0x000ea4000800007f */
[----:B--2---:R-:W-:Y:S05]  /*bea0*/  @!P0 BRA `(.L_x_233) ;  /* 0xfffffffc00f08947 */ /* 0x004fea000383ffff */
[----:B------:R-:W-:Y:S05]  /*beb0*/  BRA `(.L_x_258) ;  /* 0xfffffff800047947 */ /* 0x000fea000383ffff */
.L_x_259:
[----:B------:R-:W-:-:S00]  /*bec0*/  BRA `(.L_x_259) ;  /* 0xfffffffc00fc7947 */ /* 0x000fc0000383ffff */
[----:B------:R-:W-:-:S00]  /*bed0*/  NOP ;  /* 0x0000000000007918 */ /* 0x000fc00000000000 */
        /* <DEDUP_REMOVED lines=10> */
.L_x_260:


//--------------------- .nv.shared._ZN7cutlass13device_kernelINS_4gemm6kernel13GemmUniversalIN4cute5tupleIJiiiiEEENS1_10collective13CollectiveMmaINS1_37MainloopSm90TmaGmmaWarpSpecializedFP8ILi16ENS5_IJNS4_1CILi1EEESB_SB_EEENS1_32KernelTmaWarpSpecializedPingpongEEENS5_IJNSA_ILi64EEENSA_ILi160EEESF_EEENS_12float_e4m3_tENS5_IJlSB_lEEESI_SJ_NS4_8TiledMMAINS4_8MMA_AtomIJNS4_4SM904GMMA30MMA_64x32x32_F32E4M3E4M3_SS_TNILNSN_7ScaleInE1ELSP_1EEEEEENS4_6LayoutISC_NS5_IJNSA_ILi0EEEST_ST_EEEEENS5_IJNS4_10UnderscoreESW_SW_EEEEENS4_13SM90_TMA_LOADENS4_14ComposedLayoutINS4_7SwizzleILi2ELi4ELi3EEENS4_18smem_ptr_flag_bitsILi8EEENSS_INS5_IJNSA_ILi8EEESF_EEENS5_IJSF_SB_EEEEEEEvNS4_8identityESZ_S19_vS1A_EENS_8epilogue10collective6detail29Sm90TmaWarpSpecializedAdapterINS1D_15DefaultEpilogueISI_SJ_SJ_NS1C_6thread17LinearCombinationISI_Li1EffLNS1H_9ScaleType4KindE0ELNS_15FloatRoundStyleE2ESI_EENS1_15EpilogueDefaultEEEEEvvEEEEvNT_6ParamsE --------------------------
	.section	.nv.shared._ZN7cutlass13device_kernelINS_4gemm6kernel13GemmUniversalIN4cute5tupleIJiiiiEEENS1_10collective13CollectiveMmaINS1_37MainloopSm90TmaGmmaWarpSpecializedFP8ILi16ENS5_IJNS4_1CILi1EEESB_SB_EEENS1_32KernelTmaWarpSpecializedPingpongEEENS5_IJNSA_ILi64EEENSA_ILi160EEESF_EEENS_12float_e4m3_tENS5_IJlSB_lEEESI_SJ_NS4_8TiledMMAINS4_8MMA_AtomIJNS4_4SM904GMMA30MMA_64x32x32_F32E4M3E4M3_SS_TNILNSN_7ScaleInE1ELSP_1EEEEEENS4_6LayoutISC_NS5_IJNSA_ILi0EEEST_ST_EEEEENS5_IJNS4_10UnderscoreESW_SW_EEEEENS4_13SM90_TMA_LOADENS4_14ComposedLayoutINS4_7SwizzleILi2ELi4ELi3EEENS4_18smem_ptr_flag_bitsILi8EEENSS_INS5_IJNSA_ILi8EEESF_EEENS5_IJSF_SB_EEEEEEEvNS4_8identityESZ_S19_vS1A_EENS_8epilogue10collective6detail29Sm90TmaWarpSpecializedAdapterINS1D_15DefaultEpilogueISI_SJ_SJ_NS1C_6thread17LinearCombinationISI_Li1EffLNS1H_9ScaleType4KindE0ELNS_15FloatRoundStyleE2ESI_EENS1_15EpilogueDefaultEEEEEvvEEEEvNT_6ParamsE,"aw",@nobits
	.sectionflags	@""
	.align	16
	.zero		1024


//--------------------- .nv.shared.reserved.0     --------------------------
	.section	.nv.shared.reserved.0,"aw",@nobits
	.weak		__nv_reservedSMEM_offset_0_alias
	.size		__nv_reservedSMEM_offset_0_alias, 0, 0
	.other		__nv_reservedSMEM_offset_0_alias,@"STO_CUDA_RESERVED_SHARED STV_DEFAULT"
__nv_reservedSMEM_offset_0_alias:
	.zero		0


//--------------------- .nv.global                --------------------------
	.section	.nv.global,"aw",@nobits
.nv.global:
	.type		_ZN39_INTERNAL_812c6879_4_k_cu_ffda4a82_97024cute1_E,@object
	.size		_ZN39_INTERNAL_812c6879_4_k_cu_ffda4a82_97024cute1_E,(_ZN39_INTERNAL_812c6879_4_k_cu_ffda4a82_97024cuda3std3__45__cpo6cbeginE - _ZN39_INTERNAL_812c6879_4_k_cu_ffda4a82_97024cute1_E)
_ZN39_INTERNAL_812c6879_4_k_cu_ffda4a82_97024cute1_E:
	.zero		1
	.type		_ZN39_INTERNAL_812c6879_4_k_cu_ffda4a82_97024cuda3std3__45__cpo6cbeginE,@object
	.size		_ZN39_INTERNAL_812c6879_4_k_cu_ffda4a82_97024cuda3std3__45__cpo6cbeginE,(_ZN39_INTERNAL_812c6879_4_k_cu_ffda4a82_97024cuda3std3__48in_placeE - _ZN39_INTERNAL_812c6879_4_k_cu_ffda4a82_97024cuda3std3__45__cpo6cbeginE)
_ZN39_INTERNAL_812c6879_4_k_cu_ffda4a82_97024cuda3std3__45__cpo6cbeginE:
	.zero		1
	.type		_ZN39_INTERNAL_812c6879_4_k_cu_ffda4a82_97024cuda3std3__48in_placeE,@object
	.size		_ZN39_INTERNAL_812c6879_4_k_cu_ffda4a82_97024cuda3std3__48in_placeE,(_ZN39_INTERNAL_812c6879_4_k_cu_ffda4a82_97024cuda3std6ranges3__45__cpo9iter_moveE - _ZN39_INTERNAL_812c6879_4_k_cu_ffda4a82_97024cuda3std3__48in_placeE)
_ZN39_INTERNAL_812c6879_4_k_cu_ffda4a82_97024cuda3std3__48in_placeE:
	.zero		1
	.type		_ZN39_INTERNAL_812c6879_4_k_cu_ffda4a82_97024cuda3std6ranges3__45__cpo9iter_moveE,@object
	.size		_ZN39_INTERNAL_812c6879_4_k_cu_ffda4a82_97024cuda3std6ranges3__45__cpo9iter_moveE,(_ZN39_INTERNAL_812c6879_4_k_cu_ffda4a82_97024cuda3std3__45__cpo5beginE - _ZN39_INTERNAL_812c6879_4_k_cu_ffda4a82_97024cuda3std6ranges3__45__cpo9iter_moveE)
_ZN39_INTERNAL_812c6879_4_k_cu_ffda4a82_97024cuda3std6ranges3__45__cpo9iter_moveE:
	.zero		1
	.type		_ZN39_INTERNAL_812c6879_4_k_cu_ffda4a82_97024cuda3std3__45__cpo5beginE,@object
	.size		_ZN39_INTERNAL_812c6879_4_k_cu_ffda4a82_97024cuda3std3__45__cpo5beginE,(_ZN39_INTERNAL_812c6879_4_k_cu_ffda4a82_97024cuda3std3__441_GLOBAL__N__812c6879_4_k_cu_ffda4a82_97026ignoreE - _ZN39_INTERNAL_812c6879_4_k_cu_ffda4a82_97024cuda3std3__45__cpo5beginE)
_ZN39_INTERNAL_812c6879_4_k_cu_ffda4a82_97024cuda3std3__45__cpo5beginE:
	.zero		1
	.type		_ZN39_INTERNAL_812c6879_4_k_cu_ffda4a82_97024cuda3std3__441_GLOBAL__N__812c6879_4_k_cu_ffda4a82_97026ignoreE,@object
	.size		_ZN39_INTERNAL_812c6879_4_k_cu_ffda4a82_97024cuda3std3__441_GLOBAL__N__812c6879_4_k_cu_ffda4a82_97026ignoreE,(_ZN39_INTERNAL_812c6879_4_k_cu_ffda4a82_97024cute7productE - _ZN39_INTERNAL_812c6879_4_k_cu_ffda4a82_97024cuda3std3__441_GLOBAL__N__812c6879_4_k_cu_ffda4a82_97026ignoreE)
_ZN39_INTERNAL_812c6879_4_k_cu_ffda4a82_97024cuda3std3__441_GLOBAL__N__812c6879_4_k_cu_ffda4a82_97026ignoreE:
	.zero		1
	.type		_ZN39_INTERNAL_812c6879_4_k_cu_ffda4a82_97024cute7productE,@object
	.size		_ZN39_INTERNAL_812c6879_4_k_cu_ffda4a82_97024cute7productE,(_ZN39_INTERNAL_812c6879_4_k_cu_ffda4a82_97024cuda3std3__45__cpo3endE - _ZN39_INTERNAL_812c6879_4_k_cu_ffda4a82_97024cute7productE)
_ZN39_INTERNAL_812c6879_4_k_cu_ffda4a82_97024cute7productE:
	.zero		1
	.type		_ZN39_INTERNAL_812c6879_4_k_cu_ffda4a82_97024cuda3std3__45__cpo3endE,@object
	.size		_ZN39_INTERNAL_812c6879_4_k_cu_ffda4a82_97024cuda3std3__45__cpo3endE,(_ZN39_INTERNAL_812c6879_4_k_cu_ffda4a82_97024cuda3std3__419piecewise_constructE - _ZN39_INTERNAL_812c6879_4_k_cu_ffda4a82_97024cuda3std3__45__cpo3endE)
_ZN39_INTERNAL_812c6879_4_k_cu_ffda4a82_97024cuda3std3__45__cpo3endE:
	.zero		1
	.type		_ZN39_INTERNAL_812c6879_4_k_cu_ffda4a82_97024cuda3std3__419piecewise_constructE,@object
	.size		_ZN39_INTERNAL_812c6879_4_k_cu_ffda4a82_97024cuda3std3__419piecewise_constructE,(_ZN39_INTERNAL_812c6879_4_k_cu_ffda4a82_97024cuda3std3__45__cpo4cendE - _ZN39_INTERNAL_812c6879_4_k_cu_ffda4a82_97024cuda3std3__419piecewise_constructE)
_ZN39_INTERNAL_812c6879_4_k_cu_ffda4a82_97024cuda3std3__419piecewise_constructE:
	.zero		1
	.type		_ZN39_INTERNAL_812c6879_4_k_cu_ffda4a82_97024cuda3std3__45__cpo4cendE,@object
	.size		_ZN39_INTERNAL_812c6879_4_k_cu_ffda4a82_97024cuda3std3__45__cpo4cendE,(_ZN39_INTERNAL_812c6879_4_k_cu_ffda4a82_97024cuda3std6ranges3__45__cpo4swapE - _ZN39_INTERNAL_812c6879_4_k_cu_ffda4a82_97024cuda3std3__45__cpo4cendE)
_ZN39_INTERNAL_812c6879_4_k_cu_ffda4a82_97024cuda3std3__45__cpo4cendE:
	.zero		1
	.type		_ZN39_INTERNAL_812c6879_4_k_cu_ffda4a82_97024cuda3std6ranges3__45__cpo4swapE,@object
	.size		_ZN39_INTERNAL_812c6879_4_k_cu_ffda4a82_97024cuda3std6ranges3__45__cpo4swapE,(.L_7 - _ZN39_INTERNAL_812c6879_4_k_cu_ffda4a82_97024cuda3std6ranges3__45__cpo4swapE)
_ZN39_INTERNAL_812c6879_4_k_cu_ffda4a82_97024cuda3std6ranges3__45__cpo4swapE:
	.zero		1
.L_7:


//--------------------- .nv.constant0._ZN7cutlass13device_kernelINS_4gemm6kernel13GemmUniversalIN4cute5tupleIJiiiiEEENS1_10collective13CollectiveMmaINS1_37MainloopSm90TmaGmmaWarpSpecializedFP8ILi16ENS5_IJNS4_1CILi1EEESB_SB_EEENS1_32KernelTmaWarpSpecializedPingpongEEENS5_IJNSA_ILi64EEENSA_ILi160EEESF_EEENS_12float_e4m3_tENS5_IJlSB_lEEESI_SJ_NS4_8TiledMMAINS4_8MMA_AtomIJNS4_4SM904GMMA30MMA_64x32x32_F32E4M3E4M3_SS_TNILNSN_7ScaleInE1ELSP_1EEEEEENS4_6LayoutISC_NS5_IJNSA_ILi0EEEST_ST_EEEEENS5_IJNS4_10UnderscoreESW_SW_EEEEENS4_13SM90_TMA_LOADENS4_14ComposedLayoutINS4_7SwizzleILi2ELi4ELi3EEENS4_18smem_ptr_flag_bitsILi8EEENSS_INS5_IJNSA_ILi8EEESF_EEENS5_IJSF_SB_EEEEEEEvNS4_8identityESZ_S19_vS1A_EENS_8epilogue10collective6detail29Sm90TmaWarpSpecializedAdapterINS1D_15DefaultEpilogueISI_SJ_SJ_NS1C_6thread17LinearCombinationISI_Li1EffLNS1H_9ScaleType4KindE0ELNS_15FloatRoundStyleE2ESI_EENS1_15EpilogueDefaultEEEEEvvEEEEvNT_6ParamsE --------------------------
	.section	.nv.constant0._ZN7cutlass13device_kernelINS_4gemm6kernel13GemmUniversalIN4cute5tupleIJiiiiEEENS1_10collective13CollectiveMmaINS1_37MainloopSm90TmaGmmaWarpSpecializedFP8ILi16ENS5_IJNS4_1CILi1EEESB_SB_EEENS1_32KernelTmaWarpSpecializedPingpongEEENS5_IJNSA_ILi64EEENSA_ILi160EEESF_EEENS_12float_e4m3_tENS5_IJlSB_lEEESI_SJ_NS4_8TiledMMAINS4_8MMA_AtomIJNS4_4SM904GMMA30MMA_64x32x32_F32E4M3E4M3_SS_TNILNSN_7ScaleInE1ELSP_1EEEEEENS4_6LayoutISC_NS5_IJNSA_ILi0EEEST_ST_EEEEENS5_IJNS4_10UnderscoreESW_SW_EEEEENS4_13SM90_TMA_LOADENS4_14ComposedLayoutINS4_7SwizzleILi2ELi4ELi3EEENS4_18smem_ptr_flag_bitsILi8EEENSS_INS5_IJNSA_ILi8EEESF_EEENS5_IJSF_SB_EEEEEEEvNS4_8identityESZ_S19_vS1A_EENS_8epilogue10collective6detail29Sm90TmaWarpSpecializedAdapterINS1D_15DefaultEpilogueISI_SJ_SJ_NS1C_6thread17LinearCombinationISI_Li1EffLNS1H_9ScaleType4KindE0ELNS_15FloatRoundStyleE2ESI_EENS1_15EpilogueDefaultEEEEEvvEEEEvNT_6ParamsE,"a",@progbits
	.sectionflags	@""
	.align	4
.nv.constant0._ZN7cutlass13device_kernelINS_4gemm6kernel13GemmUniversalIN4cute5tupleIJiiiiEEENS1_10collective13CollectiveMmaINS1_37MainloopSm90TmaGmmaWarpSpecializedFP8ILi16ENS5_IJNS4_1CILi1EEESB_SB_EEENS1_32KernelTmaWarpSpecializedPingpongEEENS5_IJNSA_ILi64EEENSA_ILi160EEESF_EEENS_12float_e4m3_tENS5_IJlSB_lEEESI_SJ_NS4_8TiledMMAINS4_8MMA_AtomIJNS4_4SM904GMMA30MMA_64x32x32_F32E4M3E4M3_SS_TNILNSN_7ScaleInE1ELSP_1EEEEEENS4_6LayoutISC_NS5_IJNSA_ILi0EEEST_ST_EEEEENS5_IJNS4_10UnderscoreESW_SW_EEEEENS4_13SM90_TMA_LOADENS4_14ComposedLayoutINS4_7SwizzleILi2ELi4ELi3EEENS4_18smem_ptr_flag_bitsILi8EEENSS_INS5_IJNSA_ILi8EEESF_EEENS5_IJSF_SB_EEEEEEEvNS4_8identityESZ_S19_vS1A_EENS_8epilogue10collective6detail29Sm90TmaWarpSpecializedAdapterINS1D_15DefaultEpilogueISI_SJ_SJ_NS1C_6thread17LinearCombinationISI_Li1EffLNS1H_9ScaleType4KindE0ELNS_15FloatRoundStyleE2ESI_EENS1_15EpilogueDefaultEEEEEvvEEEEvNT_6ParamsE:
	.zero		1664


//--------------------- SYMBOLS --------------------------

	.type		.nv.reservedSmem.offset0,@object
	.size		.nv.reservedSmem.offset0,0x4
